//
// Generated by NVIDIA NVVM Compiler
//
// Compiler Build ID: CL-36424714
// Cuda compilation tools, release 13.0, V13.0.88
// Based on NVVM 20.0.0
//

.version 9.0
.target sm_100
.address_size 64

	// .globl	_Z14flash_attn_fwdiiiiPKfS0_S0_PffPKbfiiiS1_S1_
.extern .shared .align 16 .b8 smem[];

.visible .entry _Z14flash_attn_fwdiiiiPKfS0_S0_PffPKbfiiiS1_S1_(
	.param .u32 _Z14flash_attn_fwdiiiiPKfS0_S0_PffPKbfiiiS1_S1__param_0,
	.param .u32 _Z14flash_attn_fwdiiiiPKfS0_S0_PffPKbfiiiS1_S1__param_1,
	.param .u32 _Z14flash_attn_fwdiiiiPKfS0_S0_PffPKbfiiiS1_S1__param_2,
	.param .u32 _Z14flash_attn_fwdiiiiPKfS0_S0_PffPKbfiiiS1_S1__param_3,
	.param .u64 .ptr .align 1 _Z14flash_attn_fwdiiiiPKfS0_S0_PffPKbfiiiS1_S1__param_4,
	.param .u64 .ptr .align 1 _Z14flash_attn_fwdiiiiPKfS0_S0_PffPKbfiiiS1_S1__param_5,
	.param .u64 .ptr .align 1 _Z14flash_attn_fwdiiiiPKfS0_S0_PffPKbfiiiS1_S1__param_6,
	.param .u64 .ptr .align 1 _Z14flash_attn_fwdiiiiPKfS0_S0_PffPKbfiiiS1_S1__param_7,
	.param .f32 _Z14flash_attn_fwdiiiiPKfS0_S0_PffPKbfiiiS1_S1__param_8,
	.param .u64 .ptr .align 1 _Z14flash_attn_fwdiiiiPKfS0_S0_PffPKbfiiiS1_S1__param_9,
	.param .f32 _Z14flash_attn_fwdiiiiPKfS0_S0_PffPKbfiiiS1_S1__param_10,
	.param .u32 _Z14flash_attn_fwdiiiiPKfS0_S0_PffPKbfiiiS1_S1__param_11,
	.param .u32 _Z14flash_attn_fwdiiiiPKfS0_S0_PffPKbfiiiS1_S1__param_12,
	.param .u32 _Z14flash_attn_fwdiiiiPKfS0_S0_PffPKbfiiiS1_S1__param_13,
	.param .u64 .ptr .align 1 _Z14flash_attn_fwdiiiiPKfS0_S0_PffPKbfiiiS1_S1__param_14,
	.param .u64 .ptr .align 1 _Z14flash_attn_fwdiiiiPKfS0_S0_PffPKbfiiiS1_S1__param_15
)
{
	.reg .pred 	%p<180>;
	.reg .b32 	%r<468>;
	.reg .b32 	%f<378>;
	.reg .b64 	%rd<39>;

	ld.param.u32 	%r157, [_Z14flash_attn_fwdiiiiPKfS0_S0_PffPKbfiiiS1_S1__param_2];
	ld.param.u32 	%r154, [_Z14flash_attn_fwdiiiiPKfS0_S0_PffPKbfiiiS1_S1__param_3];
	ld.param.u64 	%rd10, [_Z14flash_attn_fwdiiiiPKfS0_S0_PffPKbfiiiS1_S1__param_4];
	ld.param.u64 	%rd14, [_Z14flash_attn_fwdiiiiPKfS0_S0_PffPKbfiiiS1_S1__param_7];
	ld.param.f32 	%f67, [_Z14flash_attn_fwdiiiiPKfS0_S0_PffPKbfiiiS1_S1__param_8];
	ld.param.u32 	%r155, [_Z14flash_attn_fwdiiiiPKfS0_S0_PffPKbfiiiS1_S1__param_12];
	ld.param.u32 	%r156, [_Z14flash_attn_fwdiiiiPKfS0_S0_PffPKbfiiiS1_S1__param_13];
	cvta.to.global.u64 	%rd1, %rd14;
	add.s32 	%r158, %r157, -1;
	add.s32 	%r159, %r158, %r155;
	div.s32 	%r1, %r159, %r155;
	add.s32 	%r160, %r158, %r156;
	div.s32 	%r161, %r160, %r156;
	mul.lo.s32 	%r2, %r156, %r154;
	mul.lo.s32 	%r3, %r155, %r154;
	mov.u32 	%r162, %ctaid.z;
	mul.lo.s32 	%r163, %r157, %r162;
	mul.lo.s32 	%r4, %r163, %r154;
	mov.u32 	%r5, %tid.x;
	and.b32  	%r6, %r5, 31;
	mov.u32 	%r7, %ntid.x;
	shr.u32 	%r8, %r7, 5;
	mov.u32 	%r9, %ctaid.x;
	setp.ge.s32 	%p1, %r9, %r161;
	@%p1 bra 	$L__BB0_198;
	shl.b32 	%r164, %r2, 2;
	mov.u32 	%r165, smem;
	add.s32 	%r10, %r165, %r164;
	shl.b32 	%r166, %r3, 2;
	add.s32 	%r11, %r10, %r166;
	add.s32 	%r12, %r11, %r166;
	shl.b32 	%r167, %r156, 2;
	add.s32 	%r13, %r12, %r167;
	add.s32 	%r14, %r13, %r167;
	setp.ge.s32 	%p2, %r5, %r2;
	@%p2 bra 	$L__BB0_4;
	mad.lo.s32 	%r15, %r2, %r9, %r4;
	cvta.to.global.u64 	%rd2, %rd10;
	mov.u32 	%r425, %r5;
$L__BB0_3:
	add.s32 	%r168, %r15, %r425;
	mul.wide.s32 	%rd15, %r168, 4;
	add.s64 	%rd16, %rd2, %rd15;
	ld.global.f32 	%f68, [%rd16];
	shl.b32 	%r169, %r425, 2;
	add.s32 	%r171, %r165, %r169;
	st.shared.f32 	[%r171], %f68;
	add.s32 	%r172, %r14, %r169;
	mov.b32 	%r173, 0;
	st.shared.u32 	[%r172], %r173;
	add.s32 	%r425, %r425, %r7;
	setp.lt.s32 	%p3, %r425, %r2;
	@%p3 bra 	$L__BB0_3;
$L__BB0_4:
	setp.ge.s32 	%p4, %r5, %r156;
	mov.u32 	%r426, %r5;
	@%p4 bra 	$L__BB0_6;
$L__BB0_5:
	shl.b32 	%r174, %r426, 2;
	add.s32 	%r175, %r12, %r174;
	mov.b32 	%r176, -8388608;
	st.shared.u32 	[%r175], %r176;
	add.s32 	%r177, %r13, %r174;
	mov.b32 	%r178, 0;
	st.shared.u32 	[%r177], %r178;
	add.s32 	%r426, %r426, %r7;
	setp.lt.s32 	%p5, %r426, %r156;
	@%p5 bra 	$L__BB0_5;
$L__BB0_6:
	bar.sync 	0;
	setp.lt.s32 	%p6, %r1, 1;
	@%p6 bra 	$L__BB0_12;
	add.s32 	%r20, %r154, -1;
	shr.u32 	%r180, %r20, 5;
	add.s32 	%r181, %r180, 1;
	and.b32  	%r21, %r181, 7;
	and.b32  	%r22, %r181, 3;
	add.s32 	%r182, %r155, -1;
	shr.u32 	%r183, %r182, 5;
	add.s32 	%r184, %r183, 1;
	and.b32  	%r23, %r154, 7;
	and.b32  	%r24, %r154, 3;
	and.b32  	%r25, %r184, 3;
	and.b32  	%r26, %r184, 268435452;
	mul.f32 	%f1, %f67, 0f00000000;
	and.b32  	%r27, %r154, 2147483640;
	and.b32  	%r28, %r154, 1;
	and.b32  	%r29, %r181, 268435448;
	mov.b32 	%r435, 0;
$L__BB0_8:
	setp.ge.s32 	%p7, %r5, %r3;
	@%p7 bra 	$L__BB0_11;
	mov.u32 	%r436, %r5;
$L__BB0_10:
	ld.param.u64 	%rd36, [_Z14flash_attn_fwdiiiiPKfS0_S0_PffPKbfiiiS1_S1__param_6];
	ld.param.u64 	%rd35, [_Z14flash_attn_fwdiiiiPKfS0_S0_PffPKbfiiiS1_S1__param_5];
	mad.lo.s32 	%r185, %r3, %r435, %r4;
	add.s32 	%r186, %r185, %r436;
	cvta.to.global.u64 	%rd17, %rd35;
	mul.wide.s32 	%rd18, %r186, 4;
	add.s64 	%rd19, %rd17, %rd18;
	ld.global.f32 	%f69, [%rd19];
	shl.b32 	%r187, %r436, 2;
	add.s32 	%r188, %r10, %r187;
	st.shared.f32 	[%r188], %f69;
	cvta.to.global.u64 	%rd20, %rd36;
	add.s64 	%rd21, %rd20, %rd18;
	ld.global.f32 	%f70, [%rd21];
	add.s32 	%r189, %r11, %r187;
	st.shared.f32 	[%r189], %f70;
	add.s32 	%r436, %r436, %r7;
	setp.lt.s32 	%p8, %r436, %r3;
	@%p8 bra 	$L__BB0_10;
$L__BB0_11:
	shr.u32 	%r443, %r5, 5;
	setp.ge.s32 	%p9, %r443, %r156;
	bar.sync 	0;
	@%p9 bra 	$L__BB0_73;
	bra.uni 	$L__BB0_40;
$L__BB0_12:
	shr.u32 	%r427, %r5, 5;
	setp.ge.s32 	%p162, %r427, %r156;
	@%p162 bra 	$L__BB0_198;
	ld.param.u64 	%rd37, [_Z14flash_attn_fwdiiiiPKfS0_S0_PffPKbfiiiS1_S1__param_14];
	cvta.to.global.u64 	%rd3, %rd37;
	setp.gt.s32 	%p163, %r154, 0;
	mov.u32 	%r389, %ctaid.x;
	mul.lo.s32 	%r31, %r2, %r389;
	mul.lo.s32 	%r32, %r156, %r389;
	@%p163 bra 	$L__BB0_14;
	bra.uni 	$L__BB0_195;
$L__BB0_14:
	add.s32 	%r33, %r154, -1;
	shr.u32 	%r395, %r33, 5;
	add.s32 	%r396, %r395, 1;
	and.b32  	%r34, %r396, 3;
	and.b32  	%r35, %r33, 96;
	and.b32  	%r36, %r33, 32;
	and.b32  	%r397, %r396, 268435452;
	neg.s32 	%r37, %r397;
	add.s64 	%rd4, %rd1, 256;
	cvt.u64.u32 	%rd24, %r5;
	and.b64  	%rd5, %rd24, 31;
	shl.b32 	%r398, %r155, 3;
	shl.b32 	%r399, %r156, 2;
	add.s32 	%r400, %r398, %r399;
	shl.b32 	%r401, %r156, 3;
	mad.lo.s32 	%r402, %r154, %r400, %r401;
	mov.u32 	%r403, smem;
	add.s32 	%r404, %r402, %r403;
	add.s32 	%r38, %r404, 256;
	add.s32 	%r39, %r31, %r4;
$L__BB0_15:
	setp.lt.u32 	%p166, %r33, 96;
	shl.b32 	%r406, %r427, 2;
	add.s32 	%r407, %r13, %r406;
	ld.shared.f32 	%f2, [%r407];
	mul.lo.s32 	%r41, %r427, %r154;
	add.s32 	%r42, %r39, %r41;
	mov.b32 	%r434, 0;
	@%p166 bra 	$L__BB0_27;
	cvt.s64.s32 	%rd25, %r42;
	add.s64 	%rd26, %rd5, %rd25;
	shl.b64 	%rd27, %rd26, 2;
	add.s64 	%rd38, %rd4, %rd27;
	add.s32 	%r429, %r6, %r42;
	add.s32 	%r409, %r6, %r41;
	shl.b32 	%r410, %r409, 2;
	add.s32 	%r428, %r38, %r410;
	mov.b32 	%r432, 64;
	mov.u32 	%r430, %r6;
	mov.u32 	%r431, %r37;
$L__BB0_17:
	.pragma "nounroll";
	setp.ge.s32 	%p167, %r430, %r154;
	@%p167 bra 	$L__BB0_19;
	ld.shared.f32 	%f329, [%r428+-256];
	div.rn.f32 	%f330, %f329, %f2;
	mul.wide.s32 	%rd28, %r429, 4;
	add.s64 	%rd29, %rd1, %rd28;
	st.global.f32 	[%rd29], %f330;
$L__BB0_19:
	add.s32 	%r411, %r430, 32;
	setp.ge.s32 	%p168, %r411, %r154;
	@%p168 bra 	$L__BB0_21;
	ld.shared.f32 	%f331, [%r428+-128];
	div.rn.f32 	%f332, %f331, %f2;
	st.global.f32 	[%rd38+-128], %f332;
$L__BB0_21:
	add.s32 	%r412, %r430, 64;
	setp.ge.s32 	%p169, %r412, %r154;
	@%p169 bra 	$L__BB0_23;
	ld.shared.f32 	%f333, [%r428];
	div.rn.f32 	%f334, %f333, %f2;
	st.global.f32 	[%rd38], %f334;
$L__BB0_23:
	add.s32 	%r413, %r430, 96;
	setp.ge.s32 	%p170, %r413, %r154;
	@%p170 bra 	$L__BB0_25;
	ld.shared.f32 	%f335, [%r428+128];
	div.rn.f32 	%f336, %f335, %f2;
	st.global.f32 	[%rd38+128], %f336;
$L__BB0_25:
	add.s32 	%r432, %r432, 128;
	add.s32 	%r431, %r431, 4;
	add.s64 	%rd38, %rd38, 512;
	add.s32 	%r430, %r430, 128;
	add.s32 	%r429, %r429, 128;
	add.s32 	%r428, %r428, 512;
	setp.eq.s32 	%p171, %r431, 0;
	@%p171 bra 	$L__BB0_26;
	bra.uni 	$L__BB0_17;
$L__BB0_26:
	add.s32 	%r434, %r432, -64;
$L__BB0_27:
	setp.eq.s32 	%p172, %r34, 0;
	@%p172 bra 	$L__BB0_37;
	setp.eq.s32 	%p173, %r35, 0;
	@%p173 bra 	$L__BB0_34;
	add.s32 	%r58, %r434, %r6;
	setp.ge.s32 	%p174, %r58, %r154;
	add.s32 	%r414, %r58, %r41;
	shl.b32 	%r415, %r414, 2;
	add.s32 	%r59, %r14, %r415;
	add.s32 	%r416, %r42, %r58;
	mul.wide.s32 	%rd30, %r416, 4;
	add.s64 	%rd9, %rd1, %rd30;
	@%p174 bra 	$L__BB0_31;
	ld.shared.f32 	%f337, [%r59];
	div.rn.f32 	%f338, %f337, %f2;
	st.global.f32 	[%rd9], %f338;
$L__BB0_31:
	add.s32 	%r417, %r58, 32;
	setp.ge.s32 	%p175, %r417, %r154;
	@%p175 bra 	$L__BB0_33;
	ld.shared.f32 	%f339, [%r59+128];
	div.rn.f32 	%f340, %f339, %f2;
	st.global.f32 	[%rd9+128], %f340;
$L__BB0_33:
	add.s32 	%r434, %r434, 64;
$L__BB0_34:
	setp.ne.s32 	%p176, %r36, 0;
	@%p176 bra 	$L__BB0_37;
	add.s32 	%r62, %r434, %r6;
	setp.ge.s32 	%p177, %r62, %r154;
	@%p177 bra 	$L__BB0_37;
	add.s32 	%r418, %r42, %r62;
	add.s32 	%r419, %r62, %r41;
	shl.b32 	%r420, %r419, 2;
	add.s32 	%r421, %r14, %r420;
	ld.shared.f32 	%f341, [%r421];
	div.rn.f32 	%f342, %f341, %f2;
	mul.wide.s32 	%rd31, %r418, 4;
	add.s64 	%rd32, %rd1, %rd31;
	st.global.f32 	[%rd32], %f342;
$L__BB0_37:
	setp.eq.s32 	%p178, %r6, 0;
	@%p178 bra 	$L__BB0_38;
	bra.uni 	$L__BB0_39;
$L__BB0_38:
	div.s32 	%r422, %r4, %r154;
	add.s32 	%r423, %r427, %r32;
	add.s32 	%r424, %r423, %r422;
	mul.wide.s32 	%rd33, %r424, 4;
	add.s64 	%rd34, %rd3, %rd33;
	st.global.f32 	[%rd34], %f2;
$L__BB0_39:
	add.s32 	%r427, %r427, %r8;
	setp.lt.s32 	%p179, %r427, %r156;
	@%p179 bra 	$L__BB0_15;
	bra.uni 	$L__BB0_198;
$L__BB0_40:
	shl.b32 	%r190, %r2, 2;
	add.s32 	%r67, %r14, %r190;
	setp.gt.s32 	%p10, %r155, 0;
	@%p10 bra 	$L__BB0_41;
	bra.uni 	$L__BB0_70;
$L__BB0_41:
	setp.gt.s32 	%p18, %r154, 0;
	@%p18 bra 	$L__BB0_42;
	bra.uni 	$L__BB0_60;
$L__BB0_42:
	mul.lo.s32 	%r69, %r443, %r154;
	mov.f32 	%f343, 0fFF800000;
	mov.b32 	%r438, 0;
$L__BB0_43:
	add.s32 	%r72, %r438, %r6;
	setp.lt.s32 	%p38, %r72, %r155;
	@%p38 bra 	$L__BB0_48;
$L__BB0_44:
	add.s32 	%r438, %r438, 32;
	setp.lt.s32 	%p46, %r438, %r155;
	@%p46 bra 	$L__BB0_43;
	setp.eq.s32 	%p47, %r6, 0;
	mov.b32 	%r257, %f343;
	shfl.sync.down.b32	%r258|%p48, %r257, 16, 31, -1;
	mov.b32 	%f154, %r258;
	max.f32 	%f155, %f343, %f154;
	mov.b32 	%r259, %f155;
	shfl.sync.down.b32	%r260|%p49, %r259, 8, 31, -1;
	mov.b32 	%f156, %r260;
	max.f32 	%f157, %f155, %f156;
	mov.b32 	%r261, %f157;
	shfl.sync.down.b32	%r262|%p50, %r261, 4, 31, -1;
	mov.b32 	%f158, %r262;
	max.f32 	%f159, %f157, %f158;
	mov.b32 	%r263, %f159;
	shfl.sync.down.b32	%r264|%p51, %r263, 2, 31, -1;
	mov.b32 	%f160, %r264;
	max.f32 	%f161, %f159, %f160;
	mov.b32 	%r265, %f161;
	shfl.sync.down.b32	%r266|%p52, %r265, 1, 31, -1;
	mov.b32 	%f162, %r266;
	max.f32 	%f18, %f161, %f162;
	@%p47 bra 	$L__BB0_46;
	bra.uni 	$L__BB0_47;
$L__BB0_46:
	shl.b32 	%r267, %r443, 2;
	add.s32 	%r268, %r12, %r267;
	ld.shared.f32 	%f163, [%r268];
	shl.b32 	%r269, %r2, 2;
	add.s32 	%r270, %r14, %r269;
	add.s32 	%r271, %r270, %r267;
	st.shared.f32 	[%r271], %f163;
	max.f32 	%f164, %f18, %f163;
	st.shared.f32 	[%r268], %f164;
$L__BB0_47:
	add.s32 	%r443, %r443, %r8;
	setp.lt.s32 	%p53, %r443, %r156;
	@%p53 bra 	$L__BB0_42;
	bra.uni 	$L__BB0_73;
$L__BB0_48:
	setp.lt.u32 	%p39, %r20, 7;
	mul.lo.s32 	%r76, %r72, %r154;
	mov.f32 	%f352, 0f00000000;
	mov.b32 	%r441, 0;
	@%p39 bra 	$L__BB0_51;
	mov.f32 	%f352, 0f00000000;
	mov.b32 	%r439, 0;
$L__BB0_50:
	.pragma "nounroll";
	add.s32 	%r228, %r439, %r69;
	shl.b32 	%r229, %r228, 2;
	mov.u32 	%r230, smem;
	add.s32 	%r231, %r230, %r229;
	ld.shared.f32 	%f110, [%r231];
	add.s32 	%r232, %r439, %r76;
	shl.b32 	%r233, %r232, 2;
	add.s32 	%r234, %r10, %r233;
	ld.shared.f32 	%f111, [%r234];
	fma.rn.f32 	%f112, %f110, %f111, %f352;
	ld.shared.f32 	%f113, [%r231+4];
	ld.shared.f32 	%f114, [%r234+4];
	fma.rn.f32 	%f115, %f113, %f114, %f112;
	ld.shared.f32 	%f116, [%r231+8];
	ld.shared.f32 	%f117, [%r234+8];
	fma.rn.f32 	%f118, %f116, %f117, %f115;
	ld.shared.f32 	%f119, [%r231+12];
	ld.shared.f32 	%f120, [%r234+12];
	fma.rn.f32 	%f121, %f119, %f120, %f118;
	ld.shared.f32 	%f122, [%r231+16];
	ld.shared.f32 	%f123, [%r234+16];
	fma.rn.f32 	%f124, %f122, %f123, %f121;
	ld.shared.f32 	%f125, [%r231+20];
	ld.shared.f32 	%f126, [%r234+20];
	fma.rn.f32 	%f127, %f125, %f126, %f124;
	ld.shared.f32 	%f128, [%r231+24];
	ld.shared.f32 	%f129, [%r234+24];
	fma.rn.f32 	%f130, %f128, %f129, %f127;
	ld.shared.f32 	%f131, [%r231+28];
	ld.shared.f32 	%f132, [%r234+28];
	fma.rn.f32 	%f352, %f131, %f132, %f130;
	add.s32 	%r439, %r439, 8;
	setp.eq.s32 	%p40, %r439, %r27;
	mov.u32 	%r441, %r27;
	@%p40 bra 	$L__BB0_51;
	bra.uni 	$L__BB0_50;
$L__BB0_51:
	setp.eq.s32 	%p41, %r23, 0;
	@%p41 bra 	$L__BB0_59;
	add.s32 	%r235, %r23, -1;
	setp.lt.u32 	%p42, %r235, 3;
	@%p42 bra 	$L__BB0_54;
	add.s32 	%r236, %r441, %r69;
	shl.b32 	%r237, %r236, 2;
	mov.u32 	%r238, smem;
	add.s32 	%r239, %r238, %r237;
	ld.shared.f32 	%f134, [%r239];
	add.s32 	%r240, %r441, %r76;
	shl.b32 	%r241, %r240, 2;
	add.s32 	%r242, %r10, %r241;
	ld.shared.f32 	%f135, [%r242];
	fma.rn.f32 	%f136, %f134, %f135, %f352;
	ld.shared.f32 	%f137, [%r239+4];
	ld.shared.f32 	%f138, [%r242+4];
	fma.rn.f32 	%f139, %f137, %f138, %f136;
	ld.shared.f32 	%f140, [%r239+8];
	ld.shared.f32 	%f141, [%r242+8];
	fma.rn.f32 	%f142, %f140, %f141, %f139;
	ld.shared.f32 	%f143, [%r239+12];
	ld.shared.f32 	%f144, [%r242+12];
	fma.rn.f32 	%f352, %f143, %f144, %f142;
	add.s32 	%r441, %r441, 4;
$L__BB0_54:
	setp.eq.s32 	%p43, %r24, 0;
	@%p43 bra 	$L__BB0_59;
	setp.eq.s32 	%p44, %r24, 1;
	@%p44 bra 	$L__BB0_57;
	add.s32 	%r243, %r441, %r69;
	shl.b32 	%r244, %r243, 2;
	mov.u32 	%r245, smem;
	add.s32 	%r246, %r245, %r244;
	ld.shared.f32 	%f146, [%r246];
	add.s32 	%r247, %r441, %r76;
	shl.b32 	%r248, %r247, 2;
	add.s32 	%r249, %r10, %r248;
	ld.shared.f32 	%f147, [%r249];
	fma.rn.f32 	%f148, %f146, %f147, %f352;
	ld.shared.f32 	%f149, [%r246+4];
	ld.shared.f32 	%f150, [%r249+4];
	fma.rn.f32 	%f352, %f149, %f150, %f148;
	add.s32 	%r441, %r441, 2;
$L__BB0_57:
	setp.eq.s32 	%p45, %r28, 0;
	@%p45 bra 	$L__BB0_59;
	add.s32 	%r250, %r441, %r69;
	shl.b32 	%r251, %r250, 2;
	mov.u32 	%r252, smem;
	add.s32 	%r253, %r252, %r251;
	ld.shared.f32 	%f151, [%r253];
	add.s32 	%r254, %r441, %r76;
	shl.b32 	%r255, %r254, 2;
	add.s32 	%r256, %r10, %r255;
	ld.shared.f32 	%f152, [%r256];
	fma.rn.f32 	%f352, %f151, %f152, %f352;
$L__BB0_59:
	mul.f32 	%f153, %f67, %f352;
	max.f32 	%f343, %f343, %f153;
	bra.uni 	$L__BB0_44;
$L__BB0_60:
	setp.lt.u32 	%p19, %r155, 97;
	mov.f32 	%f356, 0fFF800000;
	mov.b32 	%r446, 0;
	@%p19 bra 	$L__BB0_63;
	mov.f32 	%f356, 0fFF800000;
	mov.b32 	%r446, 0;
	mov.u32 	%r445, %r446;
$L__BB0_62:
	add.s32 	%r206, %r446, %r6;
	setp.lt.s32 	%p20, %r206, %r155;
	max.f32 	%f85, %f356, %f1;
	selp.f32 	%f86, %f85, %f356, %p20;
	add.s32 	%r207, %r206, 32;
	setp.lt.s32 	%p21, %r207, %r155;
	max.f32 	%f87, %f86, %f1;
	selp.f32 	%f88, %f87, %f86, %p21;
	add.s32 	%r208, %r206, 64;
	setp.lt.s32 	%p22, %r208, %r155;
	max.f32 	%f89, %f88, %f1;
	selp.f32 	%f90, %f89, %f88, %p22;
	add.s32 	%r209, %r206, 96;
	setp.lt.s32 	%p23, %r209, %r155;
	max.f32 	%f91, %f90, %f1;
	selp.f32 	%f356, %f91, %f90, %p23;
	add.s32 	%r446, %r446, 128;
	add.s32 	%r445, %r445, 4;
	setp.eq.s32 	%p24, %r445, %r26;
	@%p24 bra 	$L__BB0_63;
	bra.uni 	$L__BB0_62;
$L__BB0_63:
	setp.eq.s32 	%p25, %r25, 0;
	@%p25 bra 	$L__BB0_67;
	setp.eq.s32 	%p26, %r25, 1;
	add.s32 	%r89, %r446, %r6;
	setp.lt.s32 	%p27, %r89, %r155;
	max.f32 	%f92, %f356, %f1;
	selp.f32 	%f356, %f92, %f356, %p27;
	@%p26 bra 	$L__BB0_67;
	setp.eq.s32 	%p28, %r25, 2;
	add.s32 	%r210, %r89, 32;
	setp.lt.s32 	%p29, %r210, %r155;
	max.f32 	%f93, %f356, %f1;
	selp.f32 	%f356, %f93, %f356, %p29;
	@%p28 bra 	$L__BB0_67;
	add.s32 	%r211, %r89, 64;
	setp.lt.s32 	%p30, %r211, %r155;
	max.f32 	%f94, %f356, %f1;
	selp.f32 	%f356, %f94, %f356, %p30;
$L__BB0_67:
	setp.eq.s32 	%p31, %r6, 0;
	mov.b32 	%r212, %f356;
	shfl.sync.down.b32	%r213|%p32, %r212, 16, 31, -1;
	mov.b32 	%f95, %r213;
	max.f32 	%f96, %f356, %f95;
	mov.b32 	%r214, %f96;
	shfl.sync.down.b32	%r215|%p33, %r214, 8, 31, -1;
	mov.b32 	%f97, %r215;
	max.f32 	%f98, %f96, %f97;
	mov.b32 	%r216, %f98;
	shfl.sync.down.b32	%r217|%p34, %r216, 4, 31, -1;
	mov.b32 	%f99, %r217;
	max.f32 	%f100, %f98, %f99;
	mov.b32 	%r218, %f100;
	shfl.sync.down.b32	%r219|%p35, %r218, 2, 31, -1;
	mov.b32 	%f101, %r219;
	max.f32 	%f102, %f100, %f101;
	mov.b32 	%r220, %f102;
	shfl.sync.down.b32	%r221|%p36, %r220, 1, 31, -1;
	mov.b32 	%f103, %r221;
	max.f32 	%f27, %f102, %f103;
	@%p31 bra 	$L__BB0_68;
	bra.uni 	$L__BB0_69;
$L__BB0_68:
	shl.b32 	%r222, %r443, 2;
	add.s32 	%r223, %r12, %r222;
	ld.shared.f32 	%f104, [%r223];
	add.s32 	%r224, %r67, %r222;
	st.shared.f32 	[%r224], %f104;
	max.f32 	%f105, %f27, %f104;
	st.shared.f32 	[%r223], %f105;
$L__BB0_69:
	add.s32 	%r443, %r443, %r8;
	setp.lt.s32 	%p37, %r443, %r156;
	@%p37 bra 	$L__BB0_60;
	bra.uni 	$L__BB0_73;
$L__BB0_70:
	setp.ne.s32 	%p11, %r6, 0;
	mov.b32 	%r191, -8388608;
	shfl.sync.down.b32	%r192|%p12, %r191, 16, 31, -1;
	mov.b32 	%f71, %r192;
	max.f32 	%f72, %f71, 0fFF800000;
	mov.b32 	%r193, %f72;
	shfl.sync.down.b32	%r194|%p13, %r193, 8, 31, -1;
	mov.b32 	%f73, %r194;
	max.f32 	%f74, %f72, %f73;
	mov.b32 	%r195, %f74;
	shfl.sync.down.b32	%r196|%p14, %r195, 4, 31, -1;
	mov.b32 	%f75, %r196;
	max.f32 	%f76, %f74, %f75;
	mov.b32 	%r197, %f76;
	shfl.sync.down.b32	%r198|%p15, %r197, 2, 31, -1;
	mov.b32 	%f77, %r198;
	max.f32 	%f78, %f76, %f77;
	mov.b32 	%r199, %f78;
	shfl.sync.down.b32	%r200|%p16, %r199, 1, 31, -1;
	mov.b32 	%f79, %r200;
	max.f32 	%f28, %f78, %f79;
	@%p11 bra 	$L__BB0_72;
	shl.b32 	%r201, %r443, 2;
	add.s32 	%r202, %r12, %r201;
	ld.shared.f32 	%f80, [%r202];
	add.s32 	%r203, %r67, %r201;
	st.shared.f32 	[%r203], %f80;
	max.f32 	%f81, %f28, %f80;
	st.shared.f32 	[%r202], %f81;
$L__BB0_72:
	add.s32 	%r443, %r443, %r8;
	setp.lt.s32 	%p17, %r443, %r156;
	@%p17 bra 	$L__BB0_70;
$L__BB0_73:
	shr.u32 	%r448, %r5, 5;
	setp.ge.s32 	%p54, %r448, %r156;
	bar.sync 	0;
	@%p54 bra 	$L__BB0_194;
$L__BB0_74:
	setp.lt.s32 	%p55, %r154, 1;
	shl.b32 	%r272, %r448, 2;
	add.s32 	%r273, %r12, %r272;
	ld.shared.f32 	%f29, [%r273];
	shl.b32 	%r274, %r2, 2;
	add.s32 	%r275, %r14, %r274;
	add.s32 	%r276, %r275, %r272;
	ld.shared.f32 	%f165, [%r276];
	sub.f32 	%f166, %f29, %f165;
	mul.f32 	%f167, %f166, 0f3FB8AA3B;
	ex2.approx.f32 	%f30, %f167;
	@%p55 bra 	$L__BB0_115;
	setp.lt.u32 	%p56, %r20, 224;
	mul.lo.s32 	%r94, %r448, %r154;
	mov.b32 	%r462, 0;
	@%p56 bra 	$L__BB0_94;
	mov.b32 	%r462, 0;
	mov.u32 	%r463, %r462;
$L__BB0_77:
	.pragma "nounroll";
	add.s32 	%r139, %r462, %r6;
	setp.ge.s32 	%p57, %r139, %r154;
	add.s32 	%r279, %r139, %r94;
	shl.b32 	%r280, %r279, 2;
	add.s32 	%r140, %r14, %r280;
	@%p57 bra 	$L__BB0_79;
	ld.shared.f32 	%f168, [%r140];
	mul.f32 	%f169, %f30, %f168;
	st.shared.f32 	[%r140], %f169;
$L__BB0_79:
	add.s32 	%r281, %r139, 32;
	setp.ge.s32 	%p58, %r281, %r154;
	@%p58 bra 	$L__BB0_81;
	ld.shared.f32 	%f170, [%r140+128];
	mul.f32 	%f171, %f30, %f170;
	st.shared.f32 	[%r140+128], %f171;
$L__BB0_81:
	add.s32 	%r282, %r139, 64;
	setp.ge.s32 	%p59, %r282, %r154;
	@%p59 bra 	$L__BB0_83;
	ld.shared.f32 	%f172, [%r140+256];
	mul.f32 	%f173, %f30, %f172;
	st.shared.f32 	[%r140+256], %f173;
$L__BB0_83:
	add.s32 	%r283, %r139, 96;
	setp.ge.s32 	%p60, %r283, %r154;
	@%p60 bra 	$L__BB0_85;
	ld.shared.f32 	%f174, [%r140+384];
	mul.f32 	%f175, %f30, %f174;
	st.shared.f32 	[%r140+384], %f175;
$L__BB0_85:
	add.s32 	%r284, %r139, 128;
	setp.ge.s32 	%p61, %r284, %r154;
	@%p61 bra 	$L__BB0_87;
	ld.shared.f32 	%f176, [%r140+512];
	mul.f32 	%f177, %f30, %f176;
	st.shared.f32 	[%r140+512], %f177;
$L__BB0_87:
	add.s32 	%r285, %r139, 160;
	setp.ge.s32 	%p62, %r285, %r154;
	@%p62 bra 	$L__BB0_89;
	ld.shared.f32 	%f178, [%r140+640];
	mul.f32 	%f179, %f30, %f178;
	st.shared.f32 	[%r140+640], %f179;
$L__BB0_89:
	add.s32 	%r286, %r139, 192;
	setp.ge.s32 	%p63, %r286, %r154;
	@%p63 bra 	$L__BB0_91;
	ld.shared.f32 	%f180, [%r140+768];
	mul.f32 	%f181, %f30, %f180;
	st.shared.f32 	[%r140+768], %f181;
$L__BB0_91:
	add.s32 	%r287, %r139, 224;
	setp.ge.s32 	%p64, %r287, %r154;
	@%p64 bra 	$L__BB0_93;
	ld.shared.f32 	%f182, [%r140+896];
	mul.f32 	%f183, %f30, %f182;
	st.shared.f32 	[%r140+896], %f183;
$L__BB0_93:
	add.s32 	%r462, %r462, 256;
	add.s32 	%r463, %r463, 8;
	setp.eq.s32 	%p65, %r463, %r29;
	@%p65 bra 	$L__BB0_94;
	bra.uni 	$L__BB0_77;
$L__BB0_94:
	setp.eq.s32 	%p66, %r21, 0;
	@%p66 bra 	$L__BB0_115;
	add.s32 	%r288, %r21, -1;
	setp.lt.u32 	%p67, %r288, 3;
	@%p67 bra 	$L__BB0_105;
	add.s32 	%r96, %r462, %r6;
	setp.ge.s32 	%p68, %r96, %r154;
	add.s32 	%r289, %r96, %r94;
	shl.b32 	%r290, %r289, 2;
	add.s32 	%r97, %r14, %r290;
	@%p68 bra 	$L__BB0_98;
	ld.shared.f32 	%f184, [%r97];
	mul.f32 	%f185, %f30, %f184;
	st.shared.f32 	[%r97], %f185;
$L__BB0_98:
	add.s32 	%r291, %r96, 32;
	setp.ge.s32 	%p69, %r291, %r154;
	@%p69 bra 	$L__BB0_100;
	ld.shared.f32 	%f186, [%r97+128];
	mul.f32 	%f187, %f30, %f186;
	st.shared.f32 	[%r97+128], %f187;
$L__BB0_100:
	add.s32 	%r292, %r96, 64;
	setp.ge.s32 	%p70, %r292, %r154;
	@%p70 bra 	$L__BB0_102;
	ld.shared.f32 	%f188, [%r97+256];
	mul.f32 	%f189, %f30, %f188;
	st.shared.f32 	[%r97+256], %f189;
$L__BB0_102:
	add.s32 	%r293, %r96, 96;
	setp.ge.s32 	%p71, %r293, %r154;
	@%p71 bra 	$L__BB0_104;
	ld.shared.f32 	%f190, [%r97+384];
	mul.f32 	%f191, %f30, %f190;
	st.shared.f32 	[%r97+384], %f191;
$L__BB0_104:
	add.s32 	%r462, %r462, 128;
$L__BB0_105:
	setp.eq.s32 	%p72, %r22, 0;
	@%p72 bra 	$L__BB0_115;
	setp.eq.s32 	%p73, %r22, 1;
	@%p73 bra 	$L__BB0_112;
	add.s32 	%r100, %r462, %r6;
	setp.ge.s32 	%p74, %r100, %r154;
	add.s32 	%r294, %r100, %r94;
	shl.b32 	%r295, %r294, 2;
	add.s32 	%r101, %r14, %r295;
	@%p74 bra 	$L__BB0_109;
	ld.shared.f32 	%f192, [%r101];
	mul.f32 	%f193, %f30, %f192;
	st.shared.f32 	[%r101], %f193;
$L__BB0_109:
	add.s32 	%r296, %r100, 32;
	setp.ge.s32 	%p75, %r296, %r154;
	@%p75 bra 	$L__BB0_111;
	ld.shared.f32 	%f194, [%r101+128];
	mul.f32 	%f195, %f30, %f194;
	st.shared.f32 	[%r101+128], %f195;
$L__BB0_111:
	add.s32 	%r462, %r462, 64;
$L__BB0_112:
	and.b32  	%r297, %r20, 32;
	setp.ne.s32 	%p76, %r297, 0;
	@%p76 bra 	$L__BB0_115;
	add.s32 	%r104, %r462, %r6;
	setp.ge.s32 	%p77, %r104, %r154;
	@%p77 bra 	$L__BB0_115;
	add.s32 	%r298, %r104, %r94;
	shl.b32 	%r299, %r298, 2;
	add.s32 	%r300, %r14, %r299;
	ld.shared.f32 	%f196, [%r300];
	mul.f32 	%f197, %f30, %f196;
	st.shared.f32 	[%r300], %f197;
$L__BB0_115:
	setp.lt.s32 	%p78, %r155, 1;
	mov.f32 	%f373, 0f00000000;
	@%p78 bra 	$L__BB0_191;
	mul.lo.s32 	%r105, %r448, %r154;
	@%p55 bra 	$L__BB0_172;
	mov.f32 	%f373, 0f00000000;
	mov.b32 	%r452, 0;
$L__BB0_118:
	add.s32 	%r107, %r452, %r6;
	setp.lt.s32 	%p93, %r107, %r155;
	mov.f32 	%f360, 0f00000000;
	@%p93 bra 	$L__BB0_160;
$L__BB0_119:
	setp.lt.u32 	%p101, %r20, 224;
	mul.lo.s32 	%r117, %r107, %r154;
	mov.b32 	%r456, 0;
	@%p101 bra 	$L__BB0_138;
	mov.b32 	%r456, 0;
	mov.u32 	%r455, %r456;
$L__BB0_121:
	.pragma "nounroll";
	setp.ge.s32 	%p102, %r107, %r155;
	add.s32 	%r112, %r456, %r6;
	setp.ge.s32 	%p103, %r112, %r154;
	add.s32 	%r342, %r112, %r117;
	shl.b32 	%r343, %r342, 2;
	add.s32 	%r113, %r11, %r343;
	add.s32 	%r344, %r112, %r105;
	shl.b32 	%r345, %r344, 2;
	add.s32 	%r114, %r14, %r345;
	or.pred  	%p104, %p102, %p103;
	@%p104 bra 	$L__BB0_123;
	ld.shared.f32 	%f267, [%r113];
	ld.shared.f32 	%f268, [%r114];
	fma.rn.f32 	%f269, %f360, %f267, %f268;
	st.shared.f32 	[%r114], %f269;
$L__BB0_123:
	add.s32 	%r346, %r112, 32;
	setp.ge.s32 	%p106, %r346, %r154;
	or.pred  	%p107, %p102, %p106;
	@%p107 bra 	$L__BB0_125;
	ld.shared.f32 	%f270, [%r113+128];
	ld.shared.f32 	%f271, [%r114+128];
	fma.rn.f32 	%f272, %f360, %f270, %f271;
	st.shared.f32 	[%r114+128], %f272;
$L__BB0_125:
	add.s32 	%r347, %r112, 64;
	setp.ge.s32 	%p109, %r347, %r154;
	or.pred  	%p110, %p102, %p109;
	@%p110 bra 	$L__BB0_127;
	ld.shared.f32 	%f273, [%r113+256];
	ld.shared.f32 	%f274, [%r114+256];
	fma.rn.f32 	%f275, %f360, %f273, %f274;
	st.shared.f32 	[%r114+256], %f275;
$L__BB0_127:
	add.s32 	%r348, %r112, 96;
	setp.ge.s32 	%p112, %r348, %r154;
	or.pred  	%p113, %p102, %p112;
	@%p113 bra 	$L__BB0_129;
	ld.shared.f32 	%f276, [%r113+384];
	ld.shared.f32 	%f277, [%r114+384];
	fma.rn.f32 	%f278, %f360, %f276, %f277;
	st.shared.f32 	[%r114+384], %f278;
$L__BB0_129:
	add.s32 	%r349, %r112, 128;
	setp.ge.s32 	%p115, %r349, %r154;
	or.pred  	%p116, %p102, %p115;
	@%p116 bra 	$L__BB0_131;
	ld.shared.f32 	%f279, [%r113+512];
	ld.shared.f32 	%f280, [%r114+512];
	fma.rn.f32 	%f281, %f360, %f279, %f280;
	st.shared.f32 	[%r114+512], %f281;
$L__BB0_131:
	add.s32 	%r350, %r112, 160;
	setp.ge.s32 	%p118, %r350, %r154;
	or.pred  	%p119, %p102, %p118;
	@%p119 bra 	$L__BB0_133;
	ld.shared.f32 	%f282, [%r113+640];
	ld.shared.f32 	%f283, [%r114+640];
	fma.rn.f32 	%f284, %f360, %f282, %f283;
	st.shared.f32 	[%r114+640], %f284;
$L__BB0_133:
	add.s32 	%r351, %r112, 192;
	setp.ge.s32 	%p121, %r351, %r154;
	or.pred  	%p122, %p102, %p121;
	@%p122 bra 	$L__BB0_135;
	ld.shared.f32 	%f285, [%r113+768];
	ld.shared.f32 	%f286, [%r114+768];
	fma.rn.f32 	%f287, %f360, %f285, %f286;
	st.shared.f32 	[%r114+768], %f287;
$L__BB0_135:
	add.s32 	%r352, %r112, 224;
	setp.ge.s32 	%p124, %r352, %r154;
	or.pred  	%p125, %p102, %p124;
	@%p125 bra 	$L__BB0_137;
	ld.shared.f32 	%f288, [%r113+896];
	ld.shared.f32 	%f289, [%r114+896];
	fma.rn.f32 	%f290, %f360, %f288, %f289;
	st.shared.f32 	[%r114+896], %f290;
$L__BB0_137:
	add.s32 	%r456, %r456, 256;
	add.s32 	%r455, %r455, 8;
	setp.eq.s32 	%p126, %r455, %r29;
	@%p126 bra 	$L__BB0_138;
	bra.uni 	$L__BB0_121;
$L__BB0_138:
	setp.eq.s32 	%p127, %r21, 0;
	@%p127 bra 	$L__BB0_159;
	add.s32 	%r353, %r21, -1;
	setp.lt.u32 	%p128, %r353, 3;
	@%p128 bra 	$L__BB0_149;
	setp.ge.s32 	%p129, %r107, %r155;
	add.s32 	%r119, %r456, %r6;
	setp.ge.s32 	%p130, %r119, %r154;
	add.s32 	%r354, %r119, %r117;
	shl.b32 	%r355, %r354, 2;
	add.s32 	%r120, %r11, %r355;
	add.s32 	%r356, %r119, %r105;
	shl.b32 	%r357, %r356, 2;
	add.s32 	%r121, %r14, %r357;
	or.pred  	%p131, %p129, %p130;
	@%p131 bra 	$L__BB0_142;
	ld.shared.f32 	%f291, [%r120];
	ld.shared.f32 	%f292, [%r121];
	fma.rn.f32 	%f293, %f360, %f291, %f292;
	st.shared.f32 	[%r121], %f293;
$L__BB0_142:
	add.s32 	%r358, %r119, 32;
	setp.ge.s32 	%p133, %r358, %r154;
	or.pred  	%p134, %p129, %p133;
	@%p134 bra 	$L__BB0_144;
	ld.shared.f32 	%f294, [%r120+128];
	ld.shared.f32 	%f295, [%r121+128];
	fma.rn.f32 	%f296, %f360, %f294, %f295;
	st.shared.f32 	[%r121+128], %f296;
$L__BB0_144:
	add.s32 	%r359, %r119, 64;
	setp.ge.s32 	%p136, %r359, %r154;
	or.pred  	%p137, %p129, %p136;
	@%p137 bra 	$L__BB0_146;
	ld.shared.f32 	%f297, [%r120+256];
	ld.shared.f32 	%f298, [%r121+256];
	fma.rn.f32 	%f299, %f360, %f297, %f298;
	st.shared.f32 	[%r121+256], %f299;
$L__BB0_146:
	add.s32 	%r360, %r119, 96;
	setp.ge.s32 	%p139, %r360, %r154;
	or.pred  	%p140, %p129, %p139;
	@%p140 bra 	$L__BB0_148;
	ld.shared.f32 	%f300, [%r120+384];
	ld.shared.f32 	%f301, [%r121+384];
	fma.rn.f32 	%f302, %f360, %f300, %f301;
	st.shared.f32 	[%r121+384], %f302;
$L__BB0_148:
	add.s32 	%r456, %r456, 128;
$L__BB0_149:
	setp.eq.s32 	%p141, %r22, 0;
	@%p141 bra 	$L__BB0_159;
	setp.eq.s32 	%p142, %r22, 1;
	@%p142 bra 	$L__BB0_156;
	setp.ge.s32 	%p143, %r107, %r155;
	add.s32 	%r124, %r456, %r6;
	setp.ge.s32 	%p144, %r124, %r154;
	add.s32 	%r361, %r124, %r117;
	shl.b32 	%r362, %r361, 2;
	add.s32 	%r125, %r11, %r362;
	add.s32 	%r363, %r124, %r105;
	shl.b32 	%r364, %r363, 2;
	add.s32 	%r126, %r14, %r364;
	or.pred  	%p145, %p143, %p144;
	@%p145 bra 	$L__BB0_153;
	ld.shared.f32 	%f303, [%r125];
	ld.shared.f32 	%f304, [%r126];
	fma.rn.f32 	%f305, %f360, %f303, %f304;
	st.shared.f32 	[%r126], %f305;
$L__BB0_153:
	add.s32 	%r365, %r124, 32;
	setp.ge.s32 	%p147, %r365, %r154;
	or.pred  	%p148, %p143, %p147;
	@%p148 bra 	$L__BB0_155;
	ld.shared.f32 	%f306, [%r125+128];
	ld.shared.f32 	%f307, [%r126+128];
	fma.rn.f32 	%f308, %f360, %f306, %f307;
	st.shared.f32 	[%r126+128], %f308;
$L__BB0_155:
	add.s32 	%r456, %r456, 64;
$L__BB0_156:
	and.b32  	%r366, %r20, 32;
	setp.ne.s32 	%p149, %r366, 0;
	@%p149 bra 	$L__BB0_159;
	setp.ge.s32 	%p150, %r107, %r155;
	add.s32 	%r129, %r456, %r6;
	setp.ge.s32 	%p151, %r129, %r154;
	or.pred  	%p152, %p150, %p151;
	@%p152 bra 	$L__BB0_159;
	add.s32 	%r367, %r129, %r117;
	shl.b32 	%r368, %r367, 2;
	add.s32 	%r369, %r11, %r368;
	ld.shared.f32 	%f309, [%r369];
	add.s32 	%r370, %r129, %r105;
	shl.b32 	%r371, %r370, 2;
	add.s32 	%r372, %r14, %r371;
	ld.shared.f32 	%f310, [%r372];
	fma.rn.f32 	%f311, %f360, %f309, %f310;
	st.shared.f32 	[%r372], %f311;
$L__BB0_159:
	add.s32 	%r452, %r452, 32;
	setp.lt.s32 	%p153, %r452, %r155;
	@%p153 bra 	$L__BB0_118;
	bra.uni 	$L__BB0_191;
$L__BB0_160:
	setp.lt.u32 	%p94, %r20, 7;
	mul.lo.s32 	%r131, %r107, %r154;
	mov.f32 	%f367, 0f00000000;
	mov.b32 	%r460, 0;
	@%p94 bra 	$L__BB0_163;
	mov.f32 	%f367, 0f00000000;
	mov.b32 	%r453, 0;
$L__BB0_162:
	.pragma "nounroll";
	add.s32 	%r311, %r453, %r105;
	shl.b32 	%r312, %r311, 2;
	mov.u32 	%r313, smem;
	add.s32 	%r314, %r313, %r312;
	ld.shared.f32 	%f221, [%r314];
	add.s32 	%r315, %r453, %r131;
	shl.b32 	%r316, %r315, 2;
	add.s32 	%r317, %r10, %r316;
	ld.shared.f32 	%f222, [%r317];
	fma.rn.f32 	%f223, %f221, %f222, %f367;
	ld.shared.f32 	%f224, [%r314+4];
	ld.shared.f32 	%f225, [%r317+4];
	fma.rn.f32 	%f226, %f224, %f225, %f223;
	ld.shared.f32 	%f227, [%r314+8];
	ld.shared.f32 	%f228, [%r317+8];
	fma.rn.f32 	%f229, %f227, %f228, %f226;
	ld.shared.f32 	%f230, [%r314+12];
	ld.shared.f32 	%f231, [%r317+12];
	fma.rn.f32 	%f232, %f230, %f231, %f229;
	ld.shared.f32 	%f233, [%r314+16];
	ld.shared.f32 	%f234, [%r317+16];
	fma.rn.f32 	%f235, %f233, %f234, %f232;
	ld.shared.f32 	%f236, [%r314+20];
	ld.shared.f32 	%f237, [%r317+20];
	fma.rn.f32 	%f238, %f236, %f237, %f235;
	ld.shared.f32 	%f239, [%r314+24];
	ld.shared.f32 	%f240, [%r317+24];
	fma.rn.f32 	%f241, %f239, %f240, %f238;
	ld.shared.f32 	%f242, [%r314+28];
	ld.shared.f32 	%f243, [%r317+28];
	fma.rn.f32 	%f367, %f242, %f243, %f241;
	add.s32 	%r453, %r453, 8;
	setp.eq.s32 	%p95, %r453, %r27;
	mov.u32 	%r460, %r27;
	@%p95 bra 	$L__BB0_163;
	bra.uni 	$L__BB0_162;
$L__BB0_163:
	setp.eq.s32 	%p96, %r23, 0;
	@%p96 bra 	$L__BB0_171;
	add.s32 	%r318, %r23, -1;
	setp.lt.u32 	%p97, %r318, 3;
	@%p97 bra 	$L__BB0_166;
	add.s32 	%r319, %r460, %r105;
	shl.b32 	%r320, %r319, 2;
	mov.u32 	%r321, smem;
	add.s32 	%r322, %r321, %r320;
	ld.shared.f32 	%f245, [%r322];
	add.s32 	%r323, %r460, %r131;
	shl.b32 	%r324, %r323, 2;
	add.s32 	%r325, %r10, %r324;
	ld.shared.f32 	%f246, [%r325];
	fma.rn.f32 	%f247, %f245, %f246, %f367;
	ld.shared.f32 	%f248, [%r322+4];
	ld.shared.f32 	%f249, [%r325+4];
	fma.rn.f32 	%f250, %f248, %f249, %f247;
	ld.shared.f32 	%f251, [%r322+8];
	ld.shared.f32 	%f252, [%r325+8];
	fma.rn.f32 	%f253, %f251, %f252, %f250;
	ld.shared.f32 	%f254, [%r322+12];
	ld.shared.f32 	%f255, [%r325+12];
	fma.rn.f32 	%f367, %f254, %f255, %f253;
	add.s32 	%r460, %r460, 4;
$L__BB0_166:
	setp.eq.s32 	%p98, %r24, 0;
	@%p98 bra 	$L__BB0_171;
	setp.eq.s32 	%p99, %r24, 1;
	@%p99 bra 	$L__BB0_169;
	add.s32 	%r326, %r460, %r105;
	shl.b32 	%r327, %r326, 2;
	mov.u32 	%r328, smem;
	add.s32 	%r329, %r328, %r327;
	ld.shared.f32 	%f257, [%r329];
	add.s32 	%r330, %r460, %r131;
	shl.b32 	%r331, %r330, 2;
	add.s32 	%r332, %r10, %r331;
	ld.shared.f32 	%f258, [%r332];
	fma.rn.f32 	%f259, %f257, %f258, %f367;
	ld.shared.f32 	%f260, [%r329+4];
	ld.shared.f32 	%f261, [%r332+4];
	fma.rn.f32 	%f367, %f260, %f261, %f259;
	add.s32 	%r460, %r460, 2;
$L__BB0_169:
	setp.eq.s32 	%p100, %r28, 0;
	@%p100 bra 	$L__BB0_171;
	add.s32 	%r333, %r460, %r105;
	shl.b32 	%r334, %r333, 2;
	mov.u32 	%r335, smem;
	add.s32 	%r336, %r335, %r334;
	ld.shared.f32 	%f262, [%r336];
	add.s32 	%r337, %r460, %r131;
	shl.b32 	%r338, %r337, 2;
	add.s32 	%r339, %r10, %r338;
	ld.shared.f32 	%f263, [%r339];
	fma.rn.f32 	%f367, %f262, %f263, %f367;
$L__BB0_171:
	mul.f32 	%f264, %f67, %f367;
	sub.f32 	%f265, %f264, %f29;
	mul.f32 	%f266, %f265, 0f3FB8AA3B;
	ex2.approx.f32 	%f360, %f266;
	add.f32 	%f373, %f373, %f360;
	bra.uni 	$L__BB0_119;
$L__BB0_172:
	setp.lt.u32 	%p80, %r155, 97;
	mov.f32 	%f373, 0f00000000;
	mov.b32 	%r465, 0;
	@%p80 bra 	$L__BB0_183;
	sub.f32 	%f202, %f1, %f29;
	mul.f32 	%f48, %f202, 0f3FB8AA3B;
	mov.f32 	%f373, 0f00000000;
	mov.b32 	%r465, 0;
	mov.u32 	%r466, %r465;
$L__BB0_174:
	add.s32 	%r147, %r465, %r6;
	setp.ge.s32 	%p81, %r147, %r155;
	@%p81 bra 	$L__BB0_176;
	ex2.approx.f32 	%f203, %f48;
	add.f32 	%f373, %f373, %f203;
$L__BB0_176:
	add.s32 	%r303, %r147, 32;
	setp.ge.s32 	%p82, %r303, %r155;
	@%p82 bra 	$L__BB0_178;
	ex2.approx.f32 	%f204, %f48;
	add.f32 	%f373, %f373, %f204;
$L__BB0_178:
	add.s32 	%r304, %r147, 64;
	setp.ge.s32 	%p83, %r304, %r155;
	@%p83 bra 	$L__BB0_180;
	ex2.approx.f32 	%f205, %f48;
	add.f32 	%f373, %f373, %f205;
$L__BB0_180:
	add.s32 	%r305, %r147, 96;
	setp.ge.s32 	%p84, %r305, %r155;
	@%p84 bra 	$L__BB0_182;
	ex2.approx.f32 	%f206, %f48;
	add.f32 	%f373, %f373, %f206;
$L__BB0_182:
	add.s32 	%r465, %r465, 128;
	add.s32 	%r466, %r466, 4;
	setp.eq.s32 	%p85, %r466, %r26;
	@%p85 bra 	$L__BB0_183;
	bra.uni 	$L__BB0_174;
$L__BB0_183:
	setp.eq.s32 	%p86, %r25, 0;
	@%p86 bra 	$L__BB0_191;
	add.s32 	%r144, %r465, %r6;
	setp.ge.s32 	%p87, %r144, %r155;
	@%p87 bra 	$L__BB0_186;
	sub.f32 	%f207, %f1, %f29;
	mul.f32 	%f208, %f207, 0f3FB8AA3B;
	ex2.approx.f32 	%f209, %f208;
	add.f32 	%f373, %f373, %f209;
$L__BB0_186:
	setp.eq.s32 	%p88, %r25, 1;
	@%p88 bra 	$L__BB0_191;
	add.s32 	%r306, %r144, 32;
	setp.ge.s32 	%p89, %r306, %r155;
	@%p89 bra 	$L__BB0_189;
	sub.f32 	%f210, %f1, %f29;
	mul.f32 	%f211, %f210, 0f3FB8AA3B;
	ex2.approx.f32 	%f212, %f211;
	add.f32 	%f373, %f373, %f212;
$L__BB0_189:
	setp.eq.s32 	%p90, %r25, 2;
	add.s32 	%r307, %r144, 64;
	setp.ge.s32 	%p91, %r307, %r155;
	or.pred  	%p92, %p90, %p91;
	@%p92 bra 	$L__BB0_191;
	sub.f32 	%f213, %f1, %f29;
	mul.f32 	%f214, %f213, 0f3FB8AA3B;
	ex2.approx.f32 	%f215, %f214;
	add.f32 	%f373, %f373, %f215;
$L__BB0_191:
	setp.ne.s32 	%p154, %r6, 0;
	mov.b32 	%r373, %f373;
	shfl.sync.down.b32	%r374|%p155, %r373, 16, 31, -1;
	mov.b32 	%f312, %r374;
	add.f32 	%f313, %f373, %f312;
	mov.b32 	%r375, %f313;
	shfl.sync.down.b32	%r376|%p156, %r375, 8, 31, -1;
	mov.b32 	%f314, %r376;
	add.f32 	%f315, %f313, %f314;
	mov.b32 	%r377, %f315;
	shfl.sync.down.b32	%r378|%p157, %r377, 4, 31, -1;
	mov.b32 	%f316, %r378;
	add.f32 	%f317, %f315, %f316;
	mov.b32 	%r379, %f317;
	shfl.sync.down.b32	%r380|%p158, %r379, 2, 31, -1;
	mov.b32 	%f318, %r380;
	add.f32 	%f319, %f317, %f318;
	mov.b32 	%r381, %f319;
	shfl.sync.down.b32	%r382|%p159, %r381, 1, 31, -1;
	mov.b32 	%f320, %r382;
	add.f32 	%f66, %f319, %f320;
	@%p154 bra 	$L__BB0_193;
	shl.b32 	%r383, %r448, 2;
	add.s32 	%r384, %r13, %r383;
	ld.shared.f32 	%f321, [%r384];
	shl.b32 	%r385, %r2, 2;
	add.s32 	%r386, %r14, %r385;
	add.s32 	%r387, %r386, %r383;
	ld.shared.f32 	%f322, [%r387];
	add.s32 	%r388, %r12, %r383;
	ld.shared.f32 	%f323, [%r388];
	sub.f32 	%f324, %f322, %f323;
	mul.f32 	%f325, %f324, 0f3FB8AA3B;
	ex2.approx.f32 	%f326, %f325;
	fma.rn.f32 	%f327, %f321, %f326, %f66;
	st.shared.f32 	[%r384], %f327;
$L__BB0_193:
	add.s32 	%r448, %r448, %r8;
	setp.lt.s32 	%p160, %r448, %r156;
	@%p160 bra 	$L__BB0_74;
$L__BB0_194:
	bar.sync 	0;
	add.s32 	%r435, %r435, 1;
	setp.eq.s32 	%p161, %r435, %r1;
	@%p161 bra 	$L__BB0_12;
	bra.uni 	$L__BB0_8;
$L__BB0_195:
	setp.ne.s32 	%p164, %r6, 0;
	@%p164 bra 	$L__BB0_197;
	shl.b32 	%r390, %r427, 2;
	add.s32 	%r391, %r13, %r390;
	ld.shared.f32 	%f328, [%r391];
	div.s32 	%r392, %r4, %r154;
	add.s32 	%r393, %r427, %r32;
	add.s32 	%r394, %r393, %r392;
	mul.wide.s32 	%rd22, %r394, 4;
	add.s64 	%rd23, %rd3, %rd22;
	st.global.f32 	[%rd23], %f328;
$L__BB0_197:
	add.s32 	%r427, %r427, %r8;
	setp.lt.s32 	%p165, %r427, %r156;
	@%p165 bra 	$L__BB0_195;
$L__BB0_198:
	ret;

}


// ===== COMPILED SASS (sm_100) =====

	.target	sm_100

	.elftype	@"ET_EXEC"


//--------------------- .note.nv.tkinfo           --------------------------
	.section	.note.nv.tkinfo,"",@"SHT_NOTE"
	.sectionflags	@"SHF_NOTE_NV_TKINFO"
	.tkinfo
        /*0018*/ 	.word	0x00000002
        /*0030*/ 	.string	""
        /*0030*/ 	.string	"ptxas"
        /*0030*/ 	.string	"Cuda compilation tools, release 13.0, V13.0.88"
        /*0030*/ 	.string	"Build cuda_13.0.r13.0/compiler.36424714_0"
        /*0030*/ 	.string	"-arch sm_100 -m 64 "



//--------------------- .note.nv.cuinfo           --------------------------
	.section	.note.nv.cuinfo,"",@"SHT_NOTE"
	.sectionflags	@"SHF_NOTE_NV_CUINFO"
        /*0018*/ 	.short	0x0002
        /*001a*/ 	.short	0x0064
        /*001c*/ 	.short	0x0082
	.zero		2


//--------------------- .nv.info                  --------------------------
	.section	.nv.info,"",@"SHT_CUDA_INFO"
	.align	4


	//----- nvinfo : EIATTR_REGCOUNT
	.align		4
        /*0000*/ 	.byte	0x04, 0x2f
        /*0002*/ 	.short	(.L_1 - .L_0)
	.align		4
.L_0:
        /*0004*/ 	.word	index@(_Z14flash_attn_fwdiiiiPKfS0_S0_PffPKbfiiiS1_S1_)
        /*0008*/ 	.word	0x00000020


	//----- nvinfo : EIATTR_FRAME_SIZE
	.align		4
.L_1:
        /*000c*/ 	.byte	0x04, 0x11
        /*000e*/ 	.short	(.L_3 - .L_2)
	.align		4
.L_2:
        /*0010*/ 	.word	index@($__internal_0_$__cuda_sm3x_div_rn_noftz_f32_slowpath)
        /*0014*/ 	.word	0x00000000


	//----- nvinfo : EIATTR_FRAME_SIZE
	.align		4
.L_3:
        /*0018*/ 	.byte	0x04, 0x11
        /*001a*/ 	.short	(.L_5 - .L_4)
	.align		4
.L_4:
        /*001c*/ 	.word	index@(_Z14flash_attn_fwdiiiiPKfS0_S0_PffPKbfiiiS1_S1_)
        /*0020*/ 	.word	0x00000000


	//----- nvinfo : EIATTR_MIN_STACK_SIZE
	.align		4
.L_5:
        /*0024*/ 	.byte	0x04, 0x12
        /*0026*/ 	.short	(.L_7 - .L_6)
	.align		4
.L_6:
        /*0028*/ 	.word	index@(_Z14flash_attn_fwdiiiiPKfS0_S0_PffPKbfiiiS1_S1_)
        /*002c*/ 	.word	0x00000000
.L_7:


//--------------------- .nv.compat                --------------------------
	.section	.nv.compat,"",@"SHT_CUDA_COMPAT_INFO"
	.align	4
        /*0000*/ 	.byte	0x02, 0x09, 0x00, 0x00, 0x02, 0x02, 0x01, 0x00, 0x02, 0x05, 0x05, 0x00, 0x03, 0x07, 0x01, 0x01
        /*0010*/ 	.byte	0x02, 0x03, 0x00, 0x00, 0x02, 0x06, 0x01, 0x00, 0x04, 0x0b, 0x08, 0x00, 0x01, 0x00, 0x00, 0x00
        /*0020*/ 	.byte	0x00, 0x00, 0x00, 0x00


//--------------------- .nv.info._Z14flash_attn_fwdiiiiPKfS0_S0_PffPKbfiiiS1_S1_ --------------------------
	.section	.nv.info._Z14flash_attn_fwdiiiiPKfS0_S0_PffPKbfiiiS1_S1_,"",@"SHT_CUDA_INFO"
	.sectionflags	@""
	.align	4


	//----- nvinfo : EIATTR_CUDA_API_VERSION
	.align		4
        /*0000*/ 	.byte	0x04, 0x37
        /*0002*/ 	.short	(.L_9 - .L_8)
.L_8:
        /*0004*/ 	.word	0x00000082


	//----- nvinfo : EIATTR_KPARAM_INFO
	.align		4
.L_9:
        /*0008*/ 	.byte	0x04, 0x17
        /*000a*/ 	.short	(.L_11 - .L_10)
.L_10:
        /*000c*/ 	.word	0x00000000
        /*0010*/ 	.short	0x000f
        /*0012*/ 	.short	0x0058
        /*0014*/ 	.byte	0x00, 0xf5, 0x21, 0x00


	//----- nvinfo : EIATTR_KPARAM_INFO
	.align		4
.L_11:
        /*0018*/ 	.byte	0x04, 0x17
        /*001a*/ 	.short	(.L_13 - .L_12)
.L_12:
        /*001c*/ 	.word	0x00000000
        /*0020*/ 	.short	0x000e
        /*0022*/ 	.short	0x0050
        /*0024*/ 	.byte	0x00, 0xf5, 0x21, 0x00


	//----- nvinfo : EIATTR_KPARAM_INFO
	.align		4
.L_13:
        /*0028*/ 	.byte	0x04, 0x17
        /*002a*/ 	.short	(.L_15 - .L_14)
.L_14:
        /*002c*/ 	.word	0x00000000
        /*0030*/ 	.short	0x000d
        /*0032*/ 	.short	0x004c
        /*0034*/ 	.byte	0x00, 0xf0, 0x11, 0x00


	//----- nvinfo : EIATTR_KPARAM_INFO
	.align		4
.L_15:
        /*0038*/ 	.byte	0x04, 0x17
        /*003a*/ 	.short	(.L_17 - .L_16)
.L_16:
        /*003c*/ 	.word	0x00000000
        /*0040*/ 	.short	0x000c
        /*0042*/ 	.short	0x0048
        /*0044*/ 	.byte	0x00, 0xf0, 0x11, 0x00


	//----- nvinfo : EIATTR_KPARAM_INFO
	.align		4
.L_17:
        /*0048*/ 	.byte	0x04, 0x17
        /*004a*/ 	.short	(.L_19 - .L_18)
.L_18:
        /*004c*/ 	.word	0x00000000
        /*0050*/ 	.short	0x000b
        /*0052*/ 	.short	0x0044
        /*0054*/ 	.byte	0x00, 0xf0, 0x11, 0x00


	//----- nvinfo : EIATTR_KPARAM_INFO
	.align		4
.L_19:
        /*0058*/ 	.byte	0x04, 0x17
        /*005a*/ 	.short	(.L_21 - .L_20)
.L_20:
        /*005c*/ 	.word	0x00000000
        /*0060*/ 	.short	0x000a
        /*0062*/ 	.short	0x0040
        /*0064*/ 	.byte	0x00, 0xf0, 0x11, 0x00


	//----- nvinfo : EIATTR_KPARAM_INFO
	.align		4
.L_21:
        /*0068*/ 	.byte	0x04, 0x17
        /*006a*/ 	.short	(.L_23 - .L_22)
.L_22:
        /*006c*/ 	.word	0x00000000
        /*0070*/ 	.short	0x0009
        /*0072*/ 	.short	0x0038
        /*0074*/ 	.byte	0x00, 0xf5, 0x21, 0x00


	//----- nvinfo : EIATTR_KPARAM_INFO
	.align		4
.L_23:
        /*0078*/ 	.byte	0x04, 0x17
        /*007a*/ 	.short	(.L_25 - .L_24)
.L_24:
        /*007c*/ 	.word	0x00000000
        /*0080*/ 	.short	0x0008
        /*0082*/ 	.short	0x0030
        /*0084*/ 	.byte	0x00, 0xf0, 0x11, 0x00


	//----- nvinfo : EIATTR_KPARAM_INFO
	.align		4
.L_25:
        /*0088*/ 	.byte	0x04, 0x17
        /*008a*/ 	.short	(.L_27 - .L_26)
.L_26:
        /*008c*/ 	.word	0x00000000
        /*0090*/ 	.short	0x0007
        /*0092*/ 	.short	0x0028
        /*0094*/ 	.byte	0x00, 0xf5, 0x21, 0x00


	//----- nvinfo : EIATTR_KPARAM_INFO
	.align		4
.L_27:
        /*0098*/ 	.byte	0x04, 0x17
        /*009a*/ 	.short	(.L_29 - .L_28)
.L_28:
        /*009c*/ 	.word	0x00000000
        /*00a0*/ 	.short	0x0006
        /*00a2*/ 	.short	0x0020
        /*00a4*/ 	.byte	0x00, 0xf5, 0x21, 0x00


	//----- nvinfo : EIATTR_KPARAM_INFO
	.align		4
.L_29:
        /*00a8*/ 	.byte	0x04, 0x17
        /*00aa*/ 	.short	(.L_31 - .L_30)
.L_30:
        /*00ac*/ 	.word	0x00000000
        /*00b0*/ 	.short	0x0005
        /*00b2*/ 	.short	0x0018
        /*00b4*/ 	.byte	0x00, 0xf5, 0x21, 0x00


	//----- nvinfo : EIATTR_KPARAM_INFO
	.align		4
.L_31:
        /*00b8*/ 	.byte	0x04, 0x17
        /*00ba*/ 	.short	(.L_33 - .L_32)
.L_32:
        /*00bc*/ 	.word	0x00000000
        /*00c0*/ 	.short	0x0004
        /*00c2*/ 	.short	0x0010
        /*00c4*/ 	.byte	0x00, 0xf5, 0x21, 0x00


	//----- nvinfo : EIATTR_KPARAM_INFO
	.align		4
.L_33:
        /*00c8*/ 	.byte	0x04, 0x17
        /*00ca*/ 	.short	(.L_35 - .L_34)
.L_34:
        /*00cc*/ 	.word	0x00000000
        /*00d0*/ 	.short	0x0003
        /*00d2*/ 	.short	0x000c
        /*00d4*/ 	.byte	0x00, 0xf0, 0x11, 0x00


	//----- nvinfo : EIATTR_KPARAM_INFO
	.align		4
.L_35:
        /*00d8*/ 	.byte	0x04, 0x17
        /*00da*/ 	.short	(.L_37 - .L_36)
.L_36:
        /*00dc*/ 	.word	0x00000000
        /*00e0*/ 	.short	0x0002
        /*00e2*/ 	.short	0x0008
        /*00e4*/ 	.byte	0x00, 0xf0, 0x11, 0x00


	//----- nvinfo : EIATTR_KPARAM_INFO
	.align		4
.L_37:
        /*00e8*/ 	.byte	0x04, 0x17
        /*00ea*/ 	.short	(.L_39 - .L_38)
.L_38:
        /*00ec*/ 	.word	0x00000000
        /*00f0*/ 	.short	0x0001
        /*00f2*/ 	.short	0x0004
        /*00f4*/ 	.byte	0x00, 0xf0, 0x11, 0x00


	//----- nvinfo : EIATTR_KPARAM_INFO
	.align		4
.L_39:
        /*00f8*/ 	.byte	0x04, 0x17
        /*00fa*/ 	.short	(.L_41 - .L_40)
.L_40:
        /*00fc*/ 	.word	0x00000000
        /*0100*/ 	.short	0x0000
        /*0102*/ 	.short	0x0000
        /*0104*/ 	.byte	0x00, 0xf0, 0x11, 0x00


	//----- nvinfo : EIATTR_SPARSE_MMA_MASK
	.align		4
.L_41:
        /*0108*/ 	.byte	0x03, 0x50
        /*010a*/ 	.short	0x0000


	//----- nvinfo : EIATTR_MAXREG_COUNT
	.align		4
        /*010c*/ 	.byte	0x03, 0x1b
        /*010e*/ 	.short	0x00ff


	//----- nvinfo : EIATTR_NUM_BARRIERS
	.align		4
        /*0110*/ 	.byte	0x02, 0x4c
        /*0112*/ 	.byte	0x01
	.zero		1


	//----- nvinfo : EIATTR_MERCURY_ISA_VERSION
	.align		4
        /*0114*/ 	.byte	0x03, 0x5f
        /*0116*/ 	.short	0x0101


	//----- nvinfo : EIATTR_COOP_GROUP_MASK_REGIDS
	.align		4
        /*0118*/ 	.byte	0x04, 0x29
        /*011a*/ 	.short	(.L_43 - .L_42)


	//   ....[0]....
.L_42:
        /*011c*/ 	.word	0xffffffff


	//   ....[1]....
        /*0120*/ 	.word	0xffffffff


	//   ....[2]....
        /*0124*/ 	.word	0xffffffff


	//   ....[3]....
        /*0128*/ 	.word	0xffffffff


	//   ....[4]....
        /*012c*/ 	.word	0xffffffff


	//   ....[5]....
        /*0130*/ 	.word	0xffffffff


	//   ....[6]....
        /*0134*/ 	.word	0xffffffff


	//   ....[7]....
        /*0138*/ 	.word	0xffffffff


	//   ....[8]....
        /*013c*/ 	.word	0xffffffff


	//   ....[9]....
        /*0140*/ 	.word	0xffffffff


	//   ....[10]....
        /*0144*/ 	.word	0xffffffff


	//   ....[11]....
        /*0148*/ 	.word	0xffffffff


	//   ....[12]....
        /*014c*/ 	.word	0xffffffff


	//   ....[13]....
        /*0150*/ 	.word	0xffffffff


	//   ....[14]....
        /*0154*/ 	.word	0xffffffff


	//   ....[15]....
        /*0158*/ 	.word	0xffffffff


	//   ....[16]....
        /*015c*/ 	.word	0xffffffff


	//   ....[17]....
        /*0160*/ 	.word	0xffffffff


	//   ....[18]....
        /*0164*/ 	.word	0xffffffff


	//   ....[19]....
        /*0168*/ 	.word	0xffffffff


	//   ....[20]....
        /*016c*/ 	.word	0x05000009


	//   ....[21]....
        /*0170*/ 	.word	0x05000009


	//   ....[22]....
        /*0174*/ 	.word	0x05000009


	//   ....[23]....
        /*0178*/ 	.word	0x05000009


	//   ....[24]....
        /*017c*/ 	.word	0x05000009


	//   ....[25]....
        /*0180*/ 	.word	0x05000009


	//   ....[26]....
        /*0184*/ 	.word	0x05000009


	//   ....[27]....
        /*0188*/ 	.word	0x05000009


	//   ....[28]....
        /*018c*/ 	.word	0x05000009


	//   ....[29]....
        /*0190*/ 	.word	0x05000009


	//   ....[30]....
        /*0194*/ 	.word	0x05000009


	//   ....[31]....
        /*0198*/ 	.word	0x05000009


	//   ....[32]....
        /*019c*/ 	.word	0x05000009


	//   ....[33]....
        /*01a0*/ 	.word	0x05000009


	//   ....[34]....
        /*01a4*/ 	.word	0x05000009


	//   ....[35]....
        /*01a8*/ 	.word	0x05000009


	//   ....[36]....
        /*01ac*/ 	.word	0x05000009


	//   ....[37]....
        /*01b0*/ 	.word	0x05000009


	//   ....[38]....
        /*01b4*/ 	.word	0x05000009


	//   ....[39]....
        /*01b8*/ 	.word	0x05000009


	//----- nvinfo : EIATTR_COOP_GROUP_INSTR_OFFSETS
	.align		4
.L_43:
        /*01bc*/ 	.byte	0x04, 0x28
        /*01be*/ 	.short	(.L_45 - .L_44)


	//   ....[0]....
.L_44:
        /*01c0*/ 	.word	0x00000a10


	//   ....[1]....
        /*01c4*/ 	.word	0x00000a30


	//   ....[2]....
        /*01c8*/ 	.word	0x00000a50


	//   ....[3]....
        /*01cc*/ 	.word	0x00000a70


	//   ....[4]....
        /*01d0*/ 	.word	0x00000a90


	//   ....[5]....
        /*01d4*/ 	.word	0x00001450


	//   ....[6]....
        /*01d8*/ 	.word	0x00001470


	//   ....[7]....
        /*01dc*/ 	.word	0x00001490


	//   ....[8]....
        /*01e0*/ 	.word	0x000014b0


	//   ....[9]....
        /*01e4*/ 	.word	0x000014d0


	//   ....[10]....
        /*01e8*/ 	.word	0x00001d10


	//   ....[11]....
        /*01ec*/ 	.word	0x00001d30


	//   ....[12]....
        /*01f0*/ 	.word	0x00001d50


	//   ....[13]....
        /*01f4*/ 	.word	0x00001d70


	//   ....[14]....
        /*01f8*/ 	.word	0x00001d90


	//   ....[15]....
        /*01fc*/ 	.word	0x00003d60


	//   ....[16]....
        /*0200*/ 	.word	0x00003d80


	//   ....[17]....
        /*0204*/ 	.word	0x00003da0


	//   ....[18]....
        /*0208*/ 	.word	0x00003dc0


	//   ....[19]....
        /*020c*/ 	.word	0x00003de0


	//   ....[20]....
        /*0210*/ 	.word	0x000052a0


	//   ....[21]....
        /*0214*/ 	.word	0x00005330


	//   ....[22]....
        /*0218*/ 	.word	0x00005390


	//   ....[23]....
        /*021c*/ 	.word	0x000053f0


	//   ....[24]....
        /*0220*/ 	.word	0x00005450


	//   ....[25]....
        /*0224*/ 	.word	0x000054e0


	//   ....[26]....
        /*0228*/ 	.word	0x00005570


	//   ....[27]....
        /*022c*/ 	.word	0x000055d0


	//   ....[28]....
        /*0230*/ 	.word	0x00005630


	//   ....[29]....
        /*0234*/ 	.word	0x00005690


	//   ....[30]....
        /*0238*/ 	.word	0x00005720


	//   ....[31]....
        /*023c*/ 	.word	0x000057b0


	//   ....[32]....
        /*0240*/ 	.word	0x00005810


	//   ....[33]....
        /*0244*/ 	.word	0x00005870


	//   ....[34]....
        /*0248*/ 	.word	0x000058d0


	//   ....[35]....
        /*024c*/ 	.word	0x00005960


	//   ....[36]....
        /*0250*/ 	.word	0x000059f0


	//   ....[37]....
        /*0254*/ 	.word	0x00005a50


	//   ....[38]....
        /*0258*/ 	.word	0x00005ab0


	//   ....[39]....
        /*025c*/ 	.word	0x00005b10


	//----- nvinfo : EIATTR_VRC_CTA_INIT_COUNT
	.align		4
.L_45:
        /*0260*/ 	.byte	0x02, 0x4a
	.zero		1
	.zero		1


	//----- nvinfo : EIATTR_EXIT_INSTR_OFFSETS
	.align		4
        /*0264*/ 	.byte	0x04, 0x1c
        /*0266*/ 	.short	(.L_47 - .L_46)


	//   ....[0]....
.L_46:
        /*0268*/ 	.word	0x00000300


	//   ....[1]....
        /*026c*/ 	.word	0x00004010


	//   ....[2]....
        /*0270*/ 	.word	0x00004300


	//   ....[3]....
        /*0274*/ 	.word	0x00005230


	//----- nvinfo : EIATTR_CRS_STACK_SIZE
	.align		4
.L_47:
        /*0278*/ 	.byte	0x04, 0x1e
        /*027a*/ 	.short	(.L_49 - .L_48)
.L_48:
        /*027c*/ 	.word	0x00000000


	//----- nvinfo : EIATTR_CBANK_PARAM_SIZE
	.align		4
.L_49:
        /*0280*/ 	.byte	0x03, 0x19
        /*0282*/ 	.short	0x0060


	//----- nvinfo : EIATTR_PARAM_CBANK
	.align		4
        /*0284*/ 	.byte	0x04, 0x0a
        /*0286*/ 	.short	(.L_51 - .L_50)
	.align		4
.L_50:
        /*0288*/ 	.word	index@(.nv.constant0._Z14flash_attn_fwdiiiiPKfS0_S0_PffPKbfiiiS1_S1_)
        /*028c*/ 	.short	0x0380
        /*028e*/ 	.short	0x0060


	//----- nvinfo : EIATTR_SW_WAR
	.align		4
.L_51:
        /*0290*/ 	.byte	0x04, 0x36
        /*0292*/ 	.short	(.L_53 - .L_52)
.L_52:
        /*0294*/ 	.word	0x00000008
.L_53:


//--------------------- .nv.callgraph             --------------------------
	.section	.nv.callgraph,"",@"SHT_CUDA_CALLGRAPH"
	.align	4
	.sectionentsize	8
	.align		4
        /*0000*/ 	.word	0x00000000
	.align		4
        /*0004*/ 	.word	0xffffffff
	.align		4
        /*0008*/ 	.word	0x00000000
	.align		4
        /*000c*/ 	.word	0xfffffffe
	.align		4
        /*0010*/ 	.word	0x00000000
	.align		4
        /*0014*/ 	.word	0xfffffffd
	.align		4
        /*0018*/ 	.word	0x00000000
	.align		4
        /*001c*/ 	.word	0xfffffffc


//--------------------- .text._Z14flash_attn_fwdiiiiPKfS0_S0_PffPKbfiiiS1_S1_ --------------------------
	.section	.text._Z14flash_attn_fwdiiiiPKfS0_S0_PffPKbfiiiS1_S1_,"ax",@progbits
	.align	128
        .global         _Z14flash_attn_fwdiiiiPKfS0_S0_PffPKbfiiiS1_S1_
        .type           _Z14flash_attn_fwdiiiiPKfS0_S0_PffPKbfiiiS1_S1_,@function
        .size           _Z14flash_attn_fwdiiiiPKfS0_S0_PffPKbfiiiS1_S1_,(.L_x_138 - _Z14flash_attn_fwdiiiiPKfS0_S0_PffPKbfiiiS1_S1_)
        .other          _Z14flash_attn_fwdiiiiPKfS0_S0_PffPKbfiiiS1_S1_,@"STO_CUDA_ENTRY STV_DEFAULT"
_Z14flash_attn_fwdiiiiPKfS0_S0_PffPKbfiiiS1_S1_:
.text._Z14flash_attn_fwdiiiiPKfS0_S0_PffPKbfiiiS1_S1_:
[----:B------:R-:W-:Y:S01]  /*0000*/  LDC R1, c[0x0][0x37c] ;  /* 0x0000df00ff017b82 */ /* 0x000fe20000000800 */
[----:B------:R-:W0:Y:S07]  /*0010*/  LDCU UR4, c[0x0][0x3cc] ;  /* 0x00007980ff0477ac */ /* 0x000e2e0008000800 */
[----:B------:R-:W1:Y:S08]  /*0020*/  LDC R2, c[0x0][0x3c8] ;  /* 0x0000f200ff027b82 */ /* 0x000e700000000800 */
[----:B------:R-:W2:Y:S01]  /*0030*/  S2UR UR6, SR_CTAID.Z ;  /* 0x00000000000679c3 */ /* 0x000ea20000002700 */
[----:B0-----:R-:W-:Y:S01]  /*0040*/  IMAD.U32 R9, RZ, RZ, UR4 ;  /* 0x00000004ff097e24 */ /* 0x001fe2000f8e00ff */
[----:B------:R-:W0:Y:S04]  /*0050*/  LDCU UR4, c[0x0][0x388] ;  /* 0x00007100ff0477ac */ /* 0x000e280008000800 */
[----:B------:R-:W-:-:S04]  /*0060*/  IABS R11, R9 ;  /* 0x00000009000b7213 */ /* 0x000fc80000000000 */
[----:B------:R-:W3:Y:S01]  /*0070*/  I2F.RP R0, R11 ;  /* 0x0000000b00007306 */ /* 0x000ee20000209400 */
[----:B0-----:R-:W-:Y:S02]  /*0080*/  UIADD3 UR5, UPT, UPT, UR4, -0x1, URZ ;  /* 0xffffffff04057890 */ /* 0x001fe4000fffe0ff */
[----:B--2---:R-:W-:-:S05]  /*0090*/  UIMAD UR6, UR6, UR4, URZ ;  /* 0x00000004060672a4 */ /* 0x004fca000f8e02ff */
[----:B---3--:R-:W0:Y:S01]  /*00a0*/  MUFU.RCP R0, R0 ;  /* 0x0000000000007308 */ /* 0x008e220000001000 */
[----:B------:R-:W-:Y:S02]  /*00b0*/  VIADD R8, R9, UR5 ;  /* 0x0000000509087c36 */ /* 0x000fe40008000000 */
[----:B0-----:R-:W-:Y:S01]  /*00c0*/  VIADD R4, R0, 0xffffffe ;  /* 0x0ffffffe00047836 */ /* 0x001fe20000000000 */
[----:B-1----:R-:W-:-:S04]  /*00d0*/  IABS R0, R2 ;  /* 0x0000000200007213 */ /* 0x002fc80000000000 */
[----:B------:R0:W1:Y:S02]  /*00e0*/  F2I.FTZ.U32.TRUNC.NTZ R5, R4 ;  /* 0x0000000400057305 */ /* 0x000064000021f000 */
[----:B0-----:R-:W-:Y:S01]  /*00f0*/  IMAD.MOV.U32 R4, RZ, RZ, RZ ;  /* 0x000000ffff047224 */ /* 0x001fe200078e00ff */
[----:B-1----:R-:W-:-:S05]  /*0100*/  IADD3 R6, PT, PT, RZ, -R5, RZ ;  /* 0x80000005ff067210 */ /* 0x002fca0007ffe0ff */
[----:B------:R-:W-:Y:S01]  /*0110*/  IMAD R3, R6, R11, RZ ;  /* 0x0000000b06037224 */ /* 0x000fe200078e02ff */
[----:B------:R-:W-:Y:S02]  /*0120*/  IABS R6, R8 ;  /* 0x0000000800067213 */ /* 0x000fe40000000000 */
[----:B------:R-:W-:Y:S01]  /*0130*/  LOP3.LUT R8, R8, R9, RZ, 0x3c, !PT ;  /* 0x0000000908087212 */ /* 0x000fe200078e3cff */
[----:B------:R-:W-:Y:S01]  /*0140*/  IMAD.HI.U32 R5, R5, R3, R4 ;  /* 0x0000000305057227 */ /* 0x000fe200078e0004 */
[----:B------:R-:W-:Y:S02]  /*0150*/  MOV R4, R6 ;  /* 0x0000000600047202 */ /* 0x000fe40000000f00 */
[----:B------:R-:W-:Y:S01]  /*0160*/  ISETP.GE.AND P2, PT, R8, RZ, PT ;  /* 0x000000ff0800720c */ /* 0x000fe20003f46270 */
[----:B------:R-:W-:Y:S02]  /*0170*/  IMAD.MOV.U32 R3, RZ, RZ, R0 ;  /* 0x000000ffff037224 */ /* 0x000fe400078e0000 */
[----:B------:R-:W-:-:S02]  /*0180*/  IMAD.HI.U32 R7, R5, R4, RZ ;  /* 0x0000000405077227 */ /* 0x000fc400078e00ff */
[----:B------:R-:W0:Y:S02]  /*0190*/  I2F.RP R6, R3 ;  /* 0x0000000300067306 */ /* 0x000e240000209400 */
[----:B------:R-:W-:-:S04]  /*01a0*/  IMAD.MOV R0, RZ, RZ, -R7 ;  /* 0x000000ffff007224 */ /* 0x000fc800078e0a07 */
[C---:B------:R-:W-:Y:S02]  /*01b0*/  IMAD R4, R11.reuse, R0, R4 ;  /* 0x000000000b047224 */ /* 0x040fe400078e0204 */
[----:B------:R-:W1:Y:S03]  /*01c0*/  S2R R0, SR_CTAID.X ;  /* 0x0000000000007919 */ /* 0x000e660000002500 */
[----:B------:R-:W-:Y:S01]  /*01d0*/  ISETP.GT.U32.AND P1, PT, R11, R4, PT ;  /* 0x000000040b00720c */ /* 0x000fe20003f24070 */
[----:B0-----:R-:W0:-:S12]  /*01e0*/  MUFU.RCP R6, R6 ;  /* 0x0000000600067308 */ /* 0x001e180000001000 */
[-C--:B------:R-:W-:Y:S01]  /*01f0*/  @!P1 IADD3 R4, PT, PT, R4, -R11.reuse, RZ ;  /* 0x8000000b04049210 */ /* 0x080fe20007ffe0ff */
[----:B------:R-:W-:Y:S01]  /*0200*/  @!P1 VIADD R7, R7, 0x1 ;  /* 0x0000000107079836 */ /* 0x000fe20000000000 */
[----:B------:R-:W-:Y:S02]  /*0210*/  ISETP.NE.AND P1, PT, R9, RZ, PT ;  /* 0x000000ff0900720c */ /* 0x000fe40003f25270 */
[----:B------:R-:W-:Y:S01]  /*0220*/  ISETP.GE.U32.AND P0, PT, R4, R11, PT ;  /* 0x0000000b0400720c */ /* 0x000fe20003f06070 */
[----:B0-----:R-:W-:-:S04]  /*0230*/  VIADD R4, R6, 0xffffffe ;  /* 0x0ffffffe06047836 */ /* 0x001fc80000000000 */
[----:B------:R0:W2:Y:S08]  /*0240*/  F2I.FTZ.U32.TRUNC.NTZ R5, R4 ;  /* 0x0000000400057305 */ /* 0x0000b0000021f000 */
[----:B------:R-:W-:Y:S01]  /*0250*/  @P0 IADD3 R7, PT, PT, R7, 0x1, RZ ;  /* 0x0000000107070810 */ /* 0x000fe20007ffe0ff */
[----:B0-----:R-:W-:-:S04]  /*0260*/  IMAD.MOV.U32 R4, RZ, RZ, RZ ;  /* 0x000000ffff047224 */ /* 0x001fc800078e00ff */
[----:B------:R-:W-:Y:S01]  /*0270*/  @!P2 IMAD.MOV R7, RZ, RZ, -R7 ;  /* 0x000000ffff07a224 */ /* 0x000fe200078e0a07 */
[----:B------:R-:W-:Y:S01]  /*0280*/  @!P1 LOP3.LUT R7, RZ, R9, RZ, 0x33, !PT ;  /* 0x00000009ff079212 */ /* 0x000fe200078e33ff */
[----:B--2---:R-:W-:-:S03]  /*0290*/  IMAD.MOV R6, RZ, RZ, -R5 ;  /* 0x000000ffff067224 */ /* 0x004fc600078e0a05 */
[----:B-1----:R-:W-:Y:S02]  /*02a0*/  ISETP.GE.AND P0, PT, R0, R7, PT ;  /* 0x000000070000720c */ /* 0x002fe40003f06270 */
[----:B------:R-:W-:Y:S01]  /*02b0*/  IADD3 R7, PT, PT, R2, UR5, RZ ;  /* 0x0000000502077c10 */ /* 0x000fe2000fffe0ff */
[----:B------:R-:W-:-:S03]  /*02c0*/  IMAD R11, R6, R3, RZ ;  /* 0x00000003060b7224 */ /* 0x000fc600078e02ff */
[----:B------:R-:W-:Y:S01]  /*02d0*/  IABS R6, R7 ;  /* 0x0000000700067213 */ /* 0x000fe20000000000 */
[----:B------:R-:W-:-:S04]  /*02e0*/  IMAD.HI.U32 R4, R5, R11, R4 ;  /* 0x0000000b05047227 */ /* 0x000fc800078e0004 */
[----:B------:R-:W-:Y:S02]  /*02f0*/  IMAD.MOV.U32 R5, RZ, RZ, R6 ;  /* 0x000000ffff057224 */ /* 0x000fe400078e0006 */
[----:B------:R-:W-:Y:S05]  /*0300*/  @P0 EXIT ;  /* 0x000000000000094d */ /* 0x000fea0003800000 */
[----:B------:R-:W0:Y:S01]  /*0310*/  S2R R11, SR_CgaCtaId ;  /* 0x00000000000b7919 */ /* 0x000e220000008800 */
[----:B------:R-:W-:Y:S01]  /*0320*/  IMAD.HI.U32 R15, R4, R5, RZ ;  /* 0x00000005040f7227 */ /* 0x000fe200078e00ff */
[----:B------:R-:W1:Y:S01]  /*0330*/  LDCU UR14, c[0x0][0x38c] ;  /* 0x00007180ff0e77ac */ /* 0x000e620008000800 */
[----:B------:R-:W-:Y:S01]  /*0340*/  MOV R6, 0x400 ;  /* 0x0000040000067802 */ /* 0x000fe20000000f00 */
[----:B------:R-:W2:Y:S01]  /*0350*/  S2R R8, SR_TID.X ;  /* 0x0000000000087919 */ /* 0x000ea20000002100 */
[----:B------:R-:W-:Y:S01]  /*0360*/  LOP3.LUT R7, R7, R2, RZ, 0x3c, !PT ;  /* 0x0000000207077212 */ /* 0x000fe200078e3cff */
[----:B------:R-:W3:Y:S01]  /*0370*/  LDCU UR12, c[0x0][0x360] ;  /* 0x00006c00ff0c77ac */ /* 0x000ee20008000800 */
[----:B------:R-:W-:Y:S01]  /*0380*/  IADD3 R4, PT, PT, -R15, RZ, RZ ;  /* 0x000000ff0f047210 */ /* 0x000fe20007ffe1ff */
[----:B------:R-:W-:Y:S01]  /*0390*/  BSSY.RECONVERGENT B0, `(.L_x_0) ;  /* 0x0000022000007945 */ /* 0x000fe20003800200 */
[----:B------:R-:W-:Y:S01]  /*03a0*/  ISETP.GE.AND P0, PT, R7, RZ, PT ;  /* 0x000000ff0700720c */ /* 0x000fe20003f06270 */
[----:B------:R-:W4:Y:S01]  /*03b0*/  LDCU.64 UR8, c[0x0][0x358] ;  /* 0x00006b00ff0877ac */ /* 0x000f220008000a00 */
[----:B------:R-:W-:Y:S01]  /*03c0*/  ISETP.NE.AND P1, PT, R2, RZ, PT ;  /* 0x000000ff0200720c */ /* 0x000fe20003f25270 */
[----:B------:R-:W-:-:S05]  /*03d0*/  IMAD R4, R3, R4, R5 ;  /* 0x0000000403047224 */ /* 0x000fca00078e0205 */
[----:B------:R-:W-:Y:S01]  /*03e0*/  ISETP.GT.U32.AND P3, PT, R3, R4, PT ;  /* 0x000000040300720c */ /* 0x000fe20003f64070 */
[----:B-1----:R-:W-:Y:S02]  /*03f0*/  IMAD R5, R9, UR14, RZ ;  /* 0x0000000e09057c24 */ /* 0x002fe4000f8e02ff */
[----:B------:R-:W-:-:S10]  /*0400*/  IMAD R19, R2, UR14, RZ ;  /* 0x0000000e02137c24 */ /* 0x000fd4000f8e02ff */
[----:B------:R-:W-:Y:S01]  /*0410*/  @!P3 IMAD.IADD R4, R4, 0x1, -R3 ;  /* 0x000000010404b824 */ /* 0x000fe200078e0a03 */
[----:B0-----:R-:W-:Y:S01]  /*0420*/  LEA R12, R11, R6, 0x18 ;  /* 0x000000060b0c7211 */ /* 0x001fe200078ec0ff */
[----:B------:R-:W-:-:S03]  /*0430*/  @!P3 VIADD R15, R15, 0x1 ;  /* 0x000000010f0fb836 */ /* 0x000fc60000000000 */
[----:B------:R-:W-:Y:S01]  /*0440*/  ISETP.GE.U32.AND P2, PT, R4, R3, PT ;  /* 0x000000030400720c */ /* 0x000fe20003f46070 */
[----:B------:R-:W-:Y:S01]  /*0450*/  IMAD R17, R5, 0x4, R12 ;  /* 0x0000000405117824 */ /* 0x000fe200078e020c */
[C---:B--2---:R-:W-:Y:S02]  /*0460*/  ISETP.GE.AND P4, PT, R8.reuse, R5, PT ;  /* 0x000000050800720c */ /* 0x044fe40003f86270 */
[----:B------:R-:W-:Y:S02]  /*0470*/  ISETP.GE.AND P5, PT, R8, R9, PT ;  /* 0x000000090800720c */ /* 0x000fe40003fa6270 */
[----:B------:R-:W-:-:S05]  /*0480*/  LEA R16, R19, R17, 0x2 ;  /* 0x0000001113107211 */ /* 0x000fca00078e10ff */
[----:B------:R-:W-:Y:S02]  /*0490*/  IMAD R14, R19, 0x4, R16 ;  /* 0x00000004130e7824 */ /* 0x000fe400078e0210 */
[----:B------:R-:W-:-:S03]  /*04a0*/  @P2 VIADD R15, R15, 0x1 ;  /* 0x000000010f0f2836 */ /* 0x000fc60000000000 */
[----:B------:R-:W-:-:S05]  /*04b0*/  LEA R3, R9, R14, 0x2 ;  /* 0x0000000e09037211 */ /* 0x000fca00078e10ff */
[----:B------:R-:W-:Y:S01]  /*04c0*/  IMAD R4, R9, 0x4, R3 ;  /* 0x0000000409047824 */ /* 0x000fe200078e0203 */
[----:B---34-:R-:W-:Y:S06]  /*04d0*/  @P4 BRA `(.L_x_1) ;  /* 0x0000000000344947 */ /* 0x018fec0003800000 */
[----:B------:R-:W0:Y:S01]  /*04e0*/  LDC.64 R6, c[0x0][0x390] ;  /* 0x0000e400ff067b82 */ /* 0x000e220000000a00 */
[----:B------:R-:W-:Y:S01]  /*04f0*/  IMAD R18, R0, R9, UR6 ;  /* 0x0000000600127e24 */ /* 0x000fe2000f8e0209 */
[----:B------:R-:W-:-:S07]  /*0500*/  MOV R13, R8 ;  /* 0x00000008000d7202 */ /* 0x000fce0000000f00 */
.L_x_2:
[----:B------:R-:W-:-:S04]  /*0510*/  IMAD R11, R18, UR14, R13 ;  /* 0x0000000e120b7c24 */ /* 0x000fc8000f8e020d */
[----:B01----:R-:W-:-:S06]  /*0520*/  IMAD.WIDE R10, R11, 0x4, R6 ;  /* 0x000000040b0a7825 */ /* 0x003fcc00078e0206 */
[----:B------:R-:W2:Y:S01]  /*0530*/  LDG.E R10, desc[UR8][R10.64] ;  /* 0x000000080a0a7981 */ /* 0x000ea2000c1e1900 */
[C---:B------:R-:W-:Y:S02]  /*0540*/  IMAD R21, R13.reuse, 0x4, R12 ;  /* 0x000000040d157824 */ /* 0x040fe400078e020c */
[C---:B------:R-:W-:Y:S01]  /*0550*/  IMAD R0, R13.reuse, 0x4, R4 ;  /* 0x000000040d007824 */ /* 0x040fe200078e0204 */
[----:B------:R-:W-:-:S04]  /*0560*/  IADD3 R13, PT, PT, R13, UR12, RZ ;  /* 0x0000000c0d0d7c10 */ /* 0x000fc8000fffe0ff */
[----:B------:R-:W-:Y:S01]  /*0570*/  ISETP.GE.AND P2, PT, R13, R5, PT ;  /* 0x000000050d00720c */ /* 0x000fe20003f46270 */
[----:B--2---:R1:W-:Y:S04]  /*0580*/  STS [R21], R10 ;  /* 0x0000000a15007388 */ /* 0x0043e80000000800 */
[----:B------:R1:W-:Y:S08]  /*0590*/  STS [R0], RZ ;  /* 0x000000ff00007388 */ /* 0x0003f00000000800 */
[----:B------:R-:W-:Y:S05]  /*05a0*/  @!P2 BRA `(.L_x_2) ;  /* 0xfffffffc00d8a947 */ /* 0x000fea000383ffff */
.L_x_1:
[----:B------:R-:W-:Y:S05]  /*05b0*/  BSYNC.RECONVERGENT B0 ;  /* 0x0000000000007941 */ /* 0x000fea0003800200 */
.L_x_0:
[----:B------:R-:W-:Y:S04]  /*05c0*/  BSSY.RECONVERGENT B0, `(.L_x_3) ;  /* 0x000000b000007945 */ /* 0x000fe80003800200 */
[----:B------:R-:W-:Y:S05]  /*05d0*/  @P5 BRA `(.L_x_4) ;  /* 0x0000000000245947 */ /* 0x000fea0003800000 */
[----:B-1----:R-:W-:Y:S02]  /*05e0*/  IMAD.MOV.U32 R0, RZ, RZ, R8 ;  /* 0x000000ffff007224 */ /* 0x002fe400078e0008 */
[----:B------:R-:W-:-:S07]  /*05f0*/  IMAD.MOV.U32 R11, RZ, RZ, -0x800000 ;  /* 0xff800000ff0b7424 */ /* 0x000fce00078e00ff */
.L_x_5:
[C---:B------:R-:W-:Y:S01]  /*0600*/  LEA R6, R0.reuse, R14, 0x2 ;  /* 0x0000000e00067211 */ /* 0x040fe200078e10ff */
[C---:B------:R-:W-:Y:S02]  /*0610*/  IMAD R7, R0.reuse, 0x4, R3 ;  /* 0x0000000400077824 */ /* 0x040fe400078e0203 */
[----:B------:R-:W-:Y:S02]  /*0620*/  VIADD R0, R0, UR12 ;  /* 0x0000000c00007c36 */ /* 0x000fe40008000000 */
[----:B------:R0:W-:Y:S03]  /*0630*/  STS [R6], R11 ;  /* 0x0000000b06007388 */ /* 0x0001e60000000800 */
[----:B------:R-:W-:Y:S01]  /*0640*/  ISETP.GE.AND P2, PT, R0, R9, PT ;  /* 0x000000090000720c */ /* 0x000fe20003f46270 */
[----:B------:R0:W-:-:S12]  /*0650*/  STS [R7], RZ ;  /* 0x000000ff07007388 */ /* 0x0001d80000000800 */
[----:B0-----:R-:W-:Y:S05]  /*0660*/  @!P2 BRA `(.L_x_5) ;  /* 0xfffffffc00e4a947 */ /* 0x001fea000383ffff */
.L_x_4:
[----:B------:R-:W-:Y:S05]  /*0670*/  BSYNC.RECONVERGENT B0 ;  /* 0x0000000000007941 */ /* 0x000fea0003800200 */
.L_x_3:
[----:B------:R-:W-:Y:S01]  /*0680*/  @!P0 IADD3 R15, PT, PT, -R15, RZ, RZ ;  /* 0x000000ff0f0f8210 */ /* 0x000fe20007ffe1ff */
[----:B------:R-:W-:Y:S01]  /*0690*/  BAR.SYNC.DEFER_BLOCKING 0x0 ;  /* 0x0000000000007b1d */ /* 0x000fe20000010000 */
[----:B------:R-:W-:Y:S01]  /*06a0*/  @!P1 LOP3.LUT R15, RZ, R2, RZ, 0x33, !PT ;  /* 0x00000002ff0f9212 */ /* 0x000fe200078e33ff */
[----:B------:R-:W-:Y:S01]  /*06b0*/  UIMAD UR13, UR6, UR14, URZ ;  /* 0x0000000e060d72a4 */ /* 0x000fe2000f8e02ff */
[----:B-1----:R-:W-:Y:S02]  /*06c0*/  LOP3.LUT R0, R8, 0x1f, RZ, 0xc0, !PT ;  /* 0x0000001f08007812 */ /* 0x002fe400078ec0ff */
[----:B------:R-:W-:-:S13]  /*06d0*/  ISETP.GE.AND P0, PT, R15, 0x1, PT ;  /* 0x000000010f00780c */ /* 0x000fda0003f06270 */
[----:B------:R-:W-:Y:S05]  /*06e0*/  @!P0 BRA `(.L_x_6) ;  /* 0x00000038003c8947 */ /* 0x000fea0003800000 */
[----:B------:R-:W-:Y:S01]  /*06f0*/  VIADD R2, R2, 0xffffffff ;  /* 0xffffffff02027836 */ /* 0x000fe20000000000 */
[----:B------:R-:W-:Y:S01]  /*0700*/  UIADD3 UR15, UPT, UPT, UR14, -0x1, URZ ;  /* 0xffffffff0e0f7890 */ /* 0x000fe2000fffe0ff */
[----:B------:R-:W-:Y:S01]  /*0710*/  IMAD.MOV.U32 R14, RZ, RZ, RZ ;  /* 0x000000ffff0e7224 */ /* 0x000fe200078e00ff */
[----:B------:R-:W-:Y:S02]  /*0720*/  ULOP3.LUT UR16, UR14, 0x7, URZ, 0xc0, !UPT ;  /* 0x000000070e107892 */ /* 0x000fe4000f8ec0ff */
[----:B------:R-:W-:Y:S01]  /*0730*/  LEA.HI R2, R2, 0x1, RZ, 0x1b ;  /* 0x0000000102027811 */ /* 0x000fe200078fd8ff */
[----:B------:R-:W-:Y:S02]  /*0740*/  ULEA.HI UR7, UR15, 0x1, URZ, 0x1b ;  /* 0x000000010f077891 */ /* 0x000fe4000f8fd8ff */
[----:B------:R-:W-:Y:S01]  /*0750*/  ULOP3.LUT UR17, UR14, 0x3, URZ, 0xc0, !UPT ;  /* 0x000000030e117892 */ /* 0x000fe2000f8ec0ff */
[----:B------:R-:W-:Y:S01]  /*0760*/  LOP3.LUT R2, R2, 0xffffffc, RZ, 0xc0, !PT ;  /* 0x0ffffffc02027812 */ /* 0x000fe200078ec0ff */
[----:B------:R-:W-:-:S02]  /*0770*/  ULOP3.LUT UR18, UR14, 0x7ffffff8, URZ, 0xc0, !UPT ;  /* 0x7ffffff80e127892 */ /* 0x000fc4000f8ec0ff */
[----:B------:R-:W-:Y:S02]  /*0780*/  ULOP3.LUT UR19, UR14, 0x1, URZ, 0xc0, !UPT ;  /* 0x000000010e137892 */ /* 0x000fe4000f8ec0ff */
[----:B------:R-:W-:-:S12]  /*0790*/  ULOP3.LUT UR7, UR7, 0xffffff8, URZ, 0xc0, !UPT ;  /* 0x0ffffff807077892 */ /* 0x000fd8000f8ec0ff */
.L_x_59:
[----:B0-----:R-:W0:Y:S01]  /*07a0*/  S2R R18, SR_TID.X ;  /* 0x0000000000127919 */ /* 0x001e220000002100 */
[----:B------:R-:W1:Y:S01]  /*07b0*/  LDCU UR4, c[0x0][0x38c] ;  /* 0x00007180ff0477ac */ /* 0x000e620008000800 */
[----:B------:R-:W-:Y:S01]  /*07c0*/  BSSY.RECONVERGENT B0, `(.L_x_7) ;  /* 0x0000014000007945 */ /* 0x000fe20003800200 */
[----:B0-----:R-:W-:-:S13]  /*07d0*/  ISETP.GE.AND P0, PT, R18, R19, PT ;  /* 0x000000131200720c */ /* 0x001fda0003f06270 */
[----:B-12-4-:R-:W-:Y:S05]  /*07e0*/  @P0 BRA `(.L_x_8) ;  /* 0x0000000000440947 */ /* 0x016fea0003800000 */
[----:B------:R-:W0:Y:S01]  /*07f0*/  LDC R25, c[0x0][0x3c8] ;  /* 0x0000f200ff197b82 */ /* 0x000e220000000800 */
[----:B------:R-:W-:-:S07]  /*0800*/  MOV R20, R18 ;  /* 0x0000001200147202 */ /* 0x000fce0000000f00 */
[----:B------:R-:W1:Y:S08]  /*0810*/  LDC.64 R6, c[0x0][0x398] ;  /* 0x0000e600ff067b82 */ /* 0x000e700000000a00 */
[----:B------:R-:W2:Y:S01]  /*0820*/  LDC.64 R8, c[0x0][0x3a0] ;  /* 0x0000e800ff087b82 */ /* 0x000ea20000000a00 */
[----:B0-----:R-:W-:-:S07]  /*0830*/  IMAD R25, R14, R25, UR6 ;  /* 0x000000060e197e24 */ /* 0x001fce000f8e0219 */
.L_x_9:
[----:B------:R-:W-:-:S04]  /*0840*/  IMAD R13, R25, UR4, R20 ;  /* 0x00000004190d7c24 */ /* 0x000fc8000f8e0214 */
[----:B01----:R-:W-:-:S04]  /*0850*/  IMAD.WIDE R10, R13, 0x4, R6 ;  /* 0x000000040d0a7825 */ /* 0x003fc800078e0206 */
[----:B--2---:R-:W-:Y:S02]  /*0860*/  IMAD.WIDE R12, R13, 0x4, R8 ;  /* 0x000000040d0c7825 */ /* 0x004fe400078e0208 */
[----:B------:R-:W2:Y:S04]  /*0870*/  LDG.E R10, desc[UR8][R10.64] ;  /* 0x000000080a0a7981 */ /* 0x000ea8000c1e1900 */
[----:B------:R-:W3:Y:S01]  /*0880*/  LDG.E R12, desc[UR8][R12.64] ;  /* 0x000000080c0c7981 */ /* 0x000ee2000c1e1900 */
[C---:B------:R-:W-:Y:S02]  /*0890*/  IMAD R21, R20.reuse, 0x4, R17 ;  /* 0x0000000414157824 */ /* 0x040fe400078e0211 */
[C---:B------:R-:W-:Y:S01]  /*08a0*/  IMAD R23, R20.reuse, 0x4, R16 ;  /* 0x0000000414177824 */ /* 0x040fe200078e0210 */
[----:B------:R-:W-:-:S04]  /*08b0*/  IADD3 R20, PT, PT, R20, UR12, RZ ;  /* 0x0000000c14147c10 */ /* 0x000fc8000fffe0ff */
[----:B------:R-:W-:Y:S01]  /*08c0*/  ISETP.GE.AND P0, PT, R20, R19, PT ;  /* 0x000000131400720c */ /* 0x000fe20003f06270 */
[----:B--2---:R0:W-:Y:S04]  /*08d0*/  STS [R21], R10 ;  /* 0x0000000a15007388 */ /* 0x0041e80000000800 */
[----:B---3--:R0:W-:Y:S08]  /*08e0*/  STS [R23], R12 ;  /* 0x0000000c17007388 */ /* 0x0081f00000000800 */
[----:B------:R-:W-:Y:S05]  /*08f0*/  @!P0 BRA `(.L_x_9) ;  /* 0xfffffffc00d08947 */ /* 0x000fea000383ffff */
.L_x_8:
[----:B------:R-:W-:Y:S05]  /*0900*/  BSYNC.RECONVERGENT B0 ;  /* 0x0000000000007941 */ /* 0x000fea0003800200 */
.L_x_7:
[----:B------:R-:W1:Y:S01]  /*0910*/  LDCU UR4, c[0x0][0x3cc] ;  /* 0x00007980ff0477ac */ /* 0x000e620008000800 */
[----:B------:R-:W-:Y:S01]  /*0920*/  SHF.R.U32.HI R6, RZ, 0x5, R18 ;  /* 0x00000005ff067819 */ /* 0x000fe20000011612 */
[----:B-1----:R-:W-:Y:S01]  /*0930*/  IMAD.U32 R9, RZ, RZ, UR4 ;  /* 0x00000004ff097e24 */ /* 0x002fe2000f8e00ff */
[----:B------:R-:W-:Y:S04]  /*0940*/  BAR.SYNC.DEFER_BLOCKING 0x0 ;  /* 0x0000000000007b1d */ /* 0x000fe80000010000 */
[----:B------:R-:W-:-:S13]  /*0950*/  ISETP.GE.AND P0, PT, R6, R9, PT ;  /* 0x000000090600720c */ /* 0x000fda0003f06270 */
[----:B------:R-:W-:Y:S05]  /*0960*/  @P0 BRA `(.L_x_10) ;  /* 0x0000001400440947 */ /* 0x000fea0003800000 */
[----:B------:R-:W1:Y:S01]  /*0970*/  LDCU UR4, c[0x0][0x3c8] ;  /* 0x00007900ff0477ac */ /* 0x000e620008000800 */
[----:B------:R-:W-:Y:S01]  /*0980*/  IMAD R7, R19, 0x4, R16 ;  /* 0x0000000413077824 */ /* 0x000fe200078e0210 */
[----:B------:R-:W-:Y:S01]  /*0990*/  LEA R11, R5, R4, 0x2 ;  /* 0x00000004050b7211 */ /* 0x000fe200078e10ff */
[----:B-1----:R-:W-:-:S09]  /*09a0*/  UISETP.GT.AND UP0, UPT, UR4, URZ, UPT ;  /* 0x000000ff0400728c */ /* 0x002fd2000bf04270 */
[----:B------:R-:W-:Y:S05]  /*09b0*/  BRA.U UP0, `(.L_x_11) ;  /* 0x00000001006c7547 */ /* 0x000fea000b800000 */
[----:B------:R-:W1:Y:S01]  /*09c0*/  LDC R20, c[0x0][0x3cc] ;  /* 0x0000f300ff147b82 */ /* 0x000e620000000800 */
[----:B------:R-:W-:Y:S01]  /*09d0*/  ISETP.NE.AND P1, PT, R0, RZ, PT ;  /* 0x000000ff0000720c */ /* 0x000fe20003f25270 */
[----:B------:R-:W-:-:S12]  /*09e0*/  IMAD.MOV.U32 R8, RZ, RZ, -0x800000 ;  /* 0xff800000ff087424 */ /* 0x000fd800078e00ff */
.L_x_13:
[----:B------:R-:W-:-:S03]  /*09f0*/  UMOV UR4, 0xffffffff ;  /* 0xffffffff00047882 */ /* 0x000fc60000000000 */
[----:B0-2---:R-:W-:Y:S05]  /*0a00*/  BRA.DIV UR4, `(.L_x_12) ;  /* 0x0000004a040c7947 */ /* 0x005fea000b800000 */
[----:B------:R-:W0:Y:S02]  /*0a10*/  SHFL.DOWN PT, R13, R8, 0x10, 0x1f ;  /* 0x0a001f00080d7f89 */ /* 0x000e2400000e0000 */
[----:B0-----:R-:W-:-:S05]  /*0a20*/  FMNMX R21, R13, -INF , !PT ;  /* 0xff8000000d157809 */ /* 0x001fca0007800000 */
[----:B------:R-:W0:Y:S02]  /*0a30*/  SHFL.DOWN PT, R13, R21, 0x8, 0x1f ;  /* 0x09001f00150d7f89 */ /* 0x000e2400000e0000 */
[----:B0-----:R-:W-:-:S05]  /*0a40*/  FMNMX R22, R21, R13, !PT ;  /* 0x0000000d15167209 */ /* 0x001fca0007800000 */
[----:B------:R-:W0:Y:S02]  /*0a50*/  SHFL.DOWN PT, R13, R22, 0x4, 0x1f ;  /* 0x08801f00160d7f89 */ /* 0x000e2400000e0000 */
[----:B0-----:R-:W-:-:S05]  /*0a60*/  FMNMX R23, R22, R13, !PT ;  /* 0x0000000d16177209 */ /* 0x001fca0007800000 */
[----:B------:R-:W0:Y:S02]  /*0a70*/  SHFL.DOWN PT, R13, R23, 0x2, 0x1f ;  /* 0x08401f00170d7f89 */ /* 0x000e2400000e0000 */
[----:B0-----:R-:W-:-:S05]  /*0a80*/  FMNMX R24, R23, R13, !PT ;  /* 0x0000000d17187209 */ /* 0x001fca0007800000 */
[----:B------:R0:W2:Y:S02]  /*0a90*/  SHFL.DOWN PT, R13, R24, 0x1, 0x1f ;  /* 0x08201f00180d7f89 */ /* 0x0000a400000e0000 */
.L_x_104:
[----:B------:R-:W-:Y:S01]  /*0aa0*/  @!P1 IMAD R10, R6, 0x4, R7 ;  /* 0x00000004060a9824 */ /* 0x000fe200078e0207 */
[----:B--2---:R-:W-:Y:S01]  /*0ab0*/  FMNMX R13, R24, R13, !PT ;  /* 0x0000000d180d7209 */ /* 0x004fe20007800000 */
[----:B------:R-:W-:Y:S01]  /*0ac0*/  IMAD.U32 R23, RZ, RZ, UR12 ;  /* 0x0000000cff177e24 */ /* 0x000fe2000f8e00ff */
[----:B------:R-:W-:Y:S01]  /*0ad0*/  @!P1 LEA R21, R6, R11, 0x2 ;  /* 0x0000000b06159211 */ /* 0x000fe200078e10ff */
[----:B-1----:R-:W-:Y:S01]  /*0ae0*/  IMAD.MOV.U32 R9, RZ, RZ, R20 ;  /* 0x000000ffff097224 */ /* 0x002fe200078e0014 */
[----:B------:R-:W1:Y:S02]  /*0af0*/  @!P1 LDS R12, [R10] ;  /* 0x000000000a0c9984 */ /* 0x000e640000000800 */
[----:B------:R-:W-:-:S04]  /*0b00*/  LEA.HI R6, R23, R6, RZ, 0x1b ;  /* 0x0000000617067211 */ /* 0x000fc800078fd8ff */
[----:B------:R-:W-:Y:S02]  /*0b10*/  ISETP.GE.AND P0, PT, R6, R9, PT ;  /* 0x000000090600720c */ /* 0x000fe40003f06270 */
[----:B-1----:R-:W-:Y:S01]  /*0b20*/  @!P1 FMNMX R13, R13, R12, !PT ;  /* 0x0000000c0d0d9209 */ /* 0x002fe20007800000 */
[----:B------:R2:W-:Y:S04]  /*0b30*/  @!P1 STS [R21], R12 ;  /* 0x0000000c15009388 */ /* 0x0005e80000000800 */
[----:B------:R2:W-:Y:S06]  /*0b40*/  @!P1 STS [R10], R13 ;  /* 0x0000000d0a009388 */ /* 0x0005ec0000000800 */
[----:B------:R-:W-:Y:S05]  /*0b50*/  @!P0 BRA `(.L_x_13) ;  /* 0xfffffffc00a48947 */ /* 0x000fea000383ffff */
[----:B------:R-:W-:Y:S05]  /*0b60*/  BRA `(.L_x_10) ;  /* 0x0000001000c47947 */ /* 0x000fea0003800000 */
.L_x_11:
[----:B------:R-:W1:Y:S02]  /*0b70*/  LDCU UR4, c[0x0][0x38c] ;  /* 0x00007180ff0477ac */ /* 0x000e640008000800 */
[----:B-1----:R-:W-:-:S09]  /*0b80*/  UISETP.GT.AND UP0, UPT, UR4, URZ, UPT ;  /* 0x000000ff0400728c */ /* 0x002fd2000bf04270 */
[----:B------:R-:W-:Y:S05]  /*0b90*/  BRA.U UP0, `(.L_x_14) ;  /* 0x0000000900887547 */ /* 0x000fea000b800000 */
.L_x_22:
[----:B------:R-:W1:Y:S01]  /*0ba0*/  LDC R9, c[0x0][0x3c8] ;  /* 0x0000f200ff097b82 */ /* 0x000e620000000800 */
[----:B------:R-:W2:Y:S01]  /*0bb0*/  LDCU UR4, c[0x0][0x3b0] ;  /* 0x00007600ff0477ac */ /* 0x000ea20008000800 */
[----:B------:R-:W-:Y:S01]  /*0bc0*/  MOV R8, 0xff800000 ;  /* 0xff80000000087802 */ /* 0x000fe20000000f00 */
[----:B0-----:R-:W-:Y:S02]  /*0bd0*/  IMAD.MOV.U32 R21, RZ, RZ, RZ ;  /* 0x000000ffff157224 */ /* 0x001fe400078e00ff */
[----:B--2---:R-:W-:Y:S01]  /*0be0*/  FMUL R13, RZ, UR4 ;  /* 0x00000004ff0d7c20 */ /* 0x004fe20008400000 */
[----:B-1----:R-:W-:-:S13]  /*0bf0*/  ISETP.GE.U32.AND P0, PT, R9, 0x61, PT ;  /* 0x000000610900780c */ /* 0x002fda0003f06070 */
[----:B------:R-:W-:Y:S05]  /*0c00*/  @!P0 BRA `(.L_x_15) ;  /* 0x0000000400bc8947 */ /* 0x000fea0003800000 */
[----:B------:R-:W-:Y:S01]  /*0c10*/  ISETP.GT.AND P0, PT, R2, RZ, PT ;  /* 0x000000ff0200720c */ /* 0x000fe20003f04270 */
[----:B------:R-:W-:Y:S02]  /*0c20*/  HFMA2 R21, -RZ, RZ, 0, 0 ;  /* 0x00000000ff157431 */ /* 0x000fe400000001ff */
[----:B------:R-:W-:Y:S02]  /*0c30*/  IMAD.MOV.U32 R8, RZ, RZ, -0x800000 ;  /* 0xff800000ff087424 */ /* 0x000fe400078e00ff */
[----:B------:R-:W-:-:S08]  /*0c40*/  IMAD.MOV.U32 R23, RZ, RZ, RZ ;  /* 0x000000ffff177224 */ /* 0x000fd000078e00ff */
[----:B------:R-:W-:Y:S05]  /*0c50*/  @!P0 BRA `(.L_x_16) ;  /* 0x0000000400688947 */ /* 0x000fea0003800000 */
[----:B------:R-:W-:Y:S01]  /*0c60*/  IMAD.IADD R10, R2, 0x1, -R23 ;  /* 0x00000001020a7824 */ /* 0x000fe200078e0a17 */
[----:B------:R-:W-:-:S04]  /*0c70*/  PLOP3.LUT P0, PT, PT, PT, PT, 0x80, 0x8 ;  /* 0x000000000008781c */ /* 0x000fc80003f0f070 */
[----:B------:R-:W-:-:S13]  /*0c80*/  ISETP.GT.AND P1, PT, R10, 0xc, PT ;  /* 0x0000000c0a00780c */ /* 0x000fda0003f24270 */
[----:B------:R-:W-:Y:S05]  /*0c90*/  @!P1 BRA `(.L_x_17) ;  /* 0x0000000000d89947 */ /* 0x000fea0003800000 */
[----:B------:R-:W-:Y:S02]  /*0ca0*/  PLOP3.LUT P0, PT, PT, PT, PT, 0x8, 0x80 ;  /* 0x000000000080781c */ /* 0x000fe40003f0e170 */
[----:B------:R-:W-:-:S11]  /*0cb0*/  IADD3 R10, PT, PT, R2, -0xc, RZ ;  /* 0xfffffff4020a7810 */ /* 0x000fd60007ffe0ff */
.L_x_18:
[----:B------:R-:W-:Y:S02]  /*0cc0*/  IMAD.IADD R12, R0, 0x1, R21 ;  /* 0x00000001000c7824 */ /* 0x000fe400078e0215 */
[----:B------:R-:W-:Y:S02]  /*0cd0*/  VIADD R23, R23, 0x10 ;  /* 0x0000001017177836 */ /* 0x000fe40000000000 */
[C---:B------:R-:W-:Y:S01]  /*0ce0*/  VIADD R20, R12.reuse, 0x20 ;  /* 0x000000200c147836 */ /* 0x040fe20000000000 */
[CC--:B------:R-:W-:Y:S02]  /*0cf0*/  ISETP.GE.AND P1, PT, R12.reuse, R9.reuse, PT ;  /* 0x000000090c00720c */ /* 0x0c0fe40003f26270 */
[----:B------:R-:W-:Y:S02]  /*0d00*/  IADD3 R22, PT, PT, R12, 0x40, RZ ;  /* 0x000000400c167810 */ /* 0x000fe40007ffe0ff */
[-C--:B------:R-:W-:Y:S01]  /*0d10*/  ISETP.GE.AND P4, PT, R20, R9.reuse, PT ;  /* 0x000000091400720c */ /* 0x080fe20003f86270 */
[----:B------:R-:W-:Y:S01]  /*0d20*/  VIADD R20, R12, 0x60 ;  /* 0x000000600c147836 */ /* 0x000fe20000000000 */
[----:B------:R-:W-:-:S02]  /*0d30*/  ISETP.GE.AND P5, PT, R22, R9, PT ;  /* 0x000000091600720c */ /* 0x000fc40003fa6270 */
[----:B------:R-:W-:Y:S02]  /*0d40*/  IADD3 R22, PT, PT, R0, 0x80, R21 ;  /* 0x0000008000167810 */ /* 0x000fe40007ffe015 */
[-C--:B------:R-:W-:Y:S01]  /*0d50*/  ISETP.GE.AND P2, PT, R20, R9.reuse, PT ;  /* 0x000000091400720c */ /* 0x080fe20003f46270 */
[----:B------:R-:W-:Y:S01]  /*0d60*/  VIADD R20, R12, 0xa0 ;  /* 0x000000a00c147836 */ /* 0x000fe20000000000 */
[----:B------:R-:W-:Y:S02]  /*0d70*/  ISETP.GE.AND P3, PT, R22, R9, PT ;  /* 0x000000091600720c */ /* 0x000fe40003f66270 */
[C---:B------:R-:W-:Y:S02]  /*0d80*/  @!P1 FMNMX R8, R13.reuse, R8, !PT ;  /* 0x000000080d089209 */ /* 0x040fe40007800000 */
[----:B------:R-:W-:Y:S02]  /*0d90*/  IADD3 R22, PT, PT, R12, 0xc0, RZ ;  /* 0x000000c00c167810 */ /* 0x000fe40007ffe0ff */
[----:B------:R-:W-:-:S02]  /*0da0*/  @!P4 FMNMX R8, R13, R8, !PT ;  /* 0x000000080d08c209 */ /* 0x000fc40007800000 */
[-C--:B------:R-:W-:Y:S01]  /*0db0*/  ISETP.GE.AND P4, PT, R20, R9.reuse, PT ;  /* 0x000000091400720c */ /* 0x080fe20003f86270 */
[----:B------:R-:W-:Y:S01]  /*0dc0*/  VIADD R20, R12, 0xe0 ;  /* 0x000000e00c147836 */ /* 0x000fe20000000000 */
[C---:B------:R-:W-:Y:S02]  /*0dd0*/  @!P5 FMNMX R8, R13.reuse, R8, !PT ;  /* 0x000000080d08d209 */ /* 0x040fe40007800000 */
[-C--:B------:R-:W-:Y:S02]  /*0de0*/  ISETP.GE.AND P1, PT, R22, R9.reuse, PT ;  /* 0x000000091600720c */ /* 0x080fe40003f26270 */
[C---:B------:R-:W-:Y:S02]  /*0df0*/  @!P2 FMNMX R8, R13.reuse, R8, !PT ;  /* 0x000000080d08a209 */ /* 0x040fe40007800000 */
[----:B------:R-:W-:Y:S02]  /*0e00*/  IADD3 R22, PT, PT, R0, 0x100, R21 ;  /* 0x0000010000167810 */ /* 0x000fe40007ffe015 */
[----:B------:R-:W-:Y:S01]  /*0e10*/  ISETP.GE.AND P2, PT, R20, R9, PT ;  /* 0x000000091400720c */ /* 0x000fe20003f46270 */
[----:B------:R-:W-:Y:S01]  /*0e20*/  VIADD R20, R12, 0x120 ;  /* 0x000001200c147836 */ /* 0x000fe20000000000 */
[----:B------:R-:W-:-:S02]  /*0e30*/  @!P3 FMNMX R8, R13, R8, !PT ;  /* 0x000000080d08b209 */ /* 0x000fc40007800000 */
[-C--:B------:R-:W-:Y:S02]  /*0e40*/  ISETP.GE.AND P3, PT, R22, R9.reuse, PT ;  /* 0x000000091600720c */ /* 0x080fe40003f66270 */
[C---:B------:R-:W-:Y:S02]  /*0e50*/  @!P4 FMNMX R8, R13.reuse, R8, !PT ;  /* 0x000000080d08c209 */ /* 0x040fe40007800000 */
[----:B------:R-:W-:Y:S02]  /*0e60*/  IADD3 R22, PT, PT, R12, 0x140, RZ ;  /* 0x000001400c167810 */ /* 0x000fe40007ffe0ff */
[-C--:B------:R-:W-:Y:S01]  /*0e70*/  ISETP.GE.AND P4, PT, R20, R9.reuse, PT ;  /* 0x000000091400720c */ /* 0x080fe20003f86270 */
[----:B------:R-:W-:Y:S01]  /*0e80*/  VIADD R20, R12, 0x160 ;  /* 0x000001600c147836 */ /* 0x000fe20000000000 */
[----:B------:R-:W-:Y:S02]  /*0e90*/  @!P1 FMNMX R8, R13, R8, !PT ;  /* 0x000000080d089209 */ /* 0x000fe40007800000 */
[----:B------:R-:W-:-:S02]  /*0ea0*/  ISETP.GE.AND P1, PT, R22, R9, PT ;  /* 0x000000091600720c */ /* 0x000fc40003f26270 */
[C---:B------:R-:W-:Y:S02]  /*0eb0*/  @!P2 FMNMX R8, R13.reuse, R8, !PT ;  /* 0x000000080d08a209 */ /* 0x040fe40007800000 */
[----:B------:R-:W-:Y:S02]  /*0ec0*/  IADD3 R22, PT, PT, R0, 0x180, R21 ;  /* 0x0000018000167810 */ /* 0x000fe40007ffe015 */
[-C--:B------:R-:W-:Y:S01]  /*0ed0*/  ISETP.GE.AND P2, PT, R20, R9.reuse, PT ;  /* 0x000000091400720c */ /* 0x080fe20003f46270 */
[----:B------:R-:W-:Y:S01]  /*0ee0*/  VIADD R20, R12, 0x1a0 ;  /* 0x000001a00c147836 */ /* 0x000fe20000000000 */
[C---:B------:R-:W-:Y:S02]  /*0ef0*/  @!P3 FMNMX R8, R13.reuse, R8, !PT ;  /* 0x000000080d08b209 */ /* 0x040fe40007800000 */
[----:B------:R-:W-:Y:S02]  /*0f00*/  ISETP.GE.AND P3, PT, R22, R9, PT ;  /* 0x000000091600720c */ /* 0x000fe40003f66270 */
[----:B------:R-:W-:-:S02]  /*0f10*/  @!P4 FMNMX R8, R13, R8, !PT ;  /* 0x000000080d08c209 */ /* 0x000fc40007800000 */
[C---:B------:R-:W-:Y:S01]  /*0f20*/  IADD3 R22, PT, PT, R12.reuse, 0x1c0, RZ ;  /* 0x000001c00c167810 */ /* 0x040fe20007ffe0ff */
[----:B------:R-:W-:Y:S01]  /*0f30*/  VIADD R12, R12, 0x1e0 ;  /* 0x000001e00c0c7836 */ /* 0x000fe20000000000 */
[-C--:B------:R-:W-:Y:S02]  /*0f40*/  ISETP.GE.AND P4, PT, R20, R9.reuse, PT ;  /* 0x000000091400720c */ /* 0x080fe40003f86270 */
[C---:B------:R-:W-:Y:S02]  /*0f50*/  @!P1 FMNMX R8, R13.reuse, R8, !PT ;  /* 0x000000080d089209 */ /* 0x040fe40007800000 */
[-C--:B------:R-:W-:Y:S02]  /*0f60*/  ISETP.GE.AND P1, PT, R22, R9.reuse, PT ;  /* 0x000000091600720c */ /* 0x080fe40003f26270 */
[----:B------:R-:W-:Y:S02]  /*0f70*/  @!P2 FMNMX R8, R13, R8, !PT ;  /* 0x000000080d08a209 */ /* 0x000fe40007800000 */
[----:B------:R-:W-:-:S02]  /*0f80*/  ISETP.GE.AND P2, PT, R12, R9, PT ;  /* 0x000000090c00720c */ /* 0x000fc40003f46270 */
[----:B------:R-:W-:Y:S02]  /*0f90*/  @!P3 FMNMX R8, R13, R8, !PT ;  /* 0x000000080d08b209 */ /* 0x000fe40007800000 */
[----:B------:R-:W-:Y:S02]  /*0fa0*/  IADD3 R21, PT, PT, R21, 0x200, RZ ;  /* 0x0000020015157810 */ /* 0x000fe40007ffe0ff */
[----:B------:R-:W-:-:S04]  /*0fb0*/  @!P4 FMNMX R8, R13, R8, !PT ;  /* 0x000000080d08c209 */ /* 0x000fc80007800000 */
[----:B------:R-:W-:Y:S02]  /*0fc0*/  @!P1 FMNMX R8, R13, R8, !PT ;  /* 0x000000080d089209 */ /* 0x000fe40007800000 */
[----:B------:R-:W-:Y:S02]  /*0fd0*/  ISETP.GE.AND P1, PT, R23, R10, PT ;  /* 0x0000000a1700720c */ /* 0x000fe40003f26270 */
[----:B------:R-:W-:-:S11]  /*0fe0*/  @!P2 FMNMX R8, R13, R8, !PT ;  /* 0x000000080d08a209 */ /* 0x000fd60007800000 */
[----:B------:R-:W-:Y:S05]  /*0ff0*/  @!P1 BRA `(.L_x_18) ;  /* 0xfffffffc00309947 */ /* 0x000fea000383ffff */
.L_x_17:
[----:B------:R-:W-:-:S05]  /*1000*/  IMAD.IADD R10, R2, 0x1, -R23 ;  /* 0x00000001020a7824 */ /* 0x000fca00078e0a17 */
[----:B------:R-:W-:-:S13]  /*1010*/  ISETP.GT.AND P1, PT, R10, 0x4, PT ;  /* 0x000000040a00780c */ /* 0x000fda0003f24270 */
[----:B------:R-:W-:Y:S05]  /*1020*/  @!P1 BRA `(.L_x_19) ;  /* 0x00000000006c9947 */ /* 0x000fea0003800000 */
[----:B------:R-:W-:Y:S01]  /*1030*/  IMAD.IADD R10, R0, 0x1, R21 ;  /* 0x00000001000a7824 */ /* 0x000fe200078e0215 */
[----:B------:R-:W-:-:S03]  /*1040*/  IADD3 R23, PT, PT, R23, 0x8, RZ ;  /* 0x0000000817177810 */ /* 0x000fc60007ffe0ff */
[C---:B------:R-:W-:Y:S01]  /*1050*/  VIADD R20, R10.reuse, 0x40 ;  /* 0x000000400a147836 */ /* 0x040fe20000000000 */
[CC--:B------:R-:W-:Y:S02]  /*1060*/  ISETP.GE.AND P0, PT, R10.reuse, R9.reuse, PT ;  /* 0x000000090a00720c */ /* 0x0c0fe40003f06270 */
[----:B------:R-:W-:Y:S02]  /*1070*/  IADD3 R12, PT, PT, R10, 0x20, RZ ;  /* 0x000000200a0c7810 */ /* 0x000fe40007ffe0ff */
[-C--:B------:R-:W-:Y:S02]  /*1080*/  ISETP.GE.AND P2, PT, R20, R9.reuse, PT ;  /* 0x000000091400720c */ /* 0x080fe40003f46270 */
[----:B------:R-:W-:Y:S01]  /*1090*/  ISETP.GE.AND P1, PT, R12, R9, PT ;  /* 0x000000090c00720c */ /* 0x000fe20003f26270 */
[----:B------:R-:W-:Y:S01]  /*10a0*/  VIADD R12, R10, 0x60 ;  /* 0x000000600a0c7836 */ /* 0x000fe20000000000 */
[----:B------:R-:W-:Y:S01]  /*10b0*/  IADD3 R20, PT, PT, R0, 0x80, R21 ;  /* 0x0000008000147810 */ /* 0x000fe20007ffe015 */
[----:B------:R-:W-:-:S03]  /*10c0*/  VIADD R21, R21, 0x100 ;  /* 0x0000010015157836 */ /* 0x000fc60000000000 */
[-C--:B------:R-:W-:Y:S02]  /*10d0*/  ISETP.GE.AND P3, PT, R12, R9.reuse, PT ;  /* 0x000000090c00720c */ /* 0x080fe40003f66270 */
[C---:B------:R-:W-:Y:S02]  /*10e0*/  @!P0 FMNMX R8, R13.reuse, R8, !PT ;  /* 0x000000080d088209 */ /* 0x040fe40007800000 */
[-C--:B------:R-:W-:Y:S01]  /*10f0*/  ISETP.GE.AND P0, PT, R20, R9.reuse, PT ;  /* 0x000000091400720c */ /* 0x080fe20003f06270 */
[C---:B------:R-:W-:Y:S01]  /*1100*/  VIADD R20, R10.reuse, 0xc0 ;  /* 0x000000c00a147836 */ /* 0x040fe20000000000 */
[C---:B------:R-:W-:Y:S01]  /*1110*/  IADD3 R12, PT, PT, R10.reuse, 0xa0, RZ ;  /* 0x000000a00a0c7810 */ /* 0x040fe20007ffe0ff */
[----:B------:R-:W-:Y:S01]  /*1120*/  VIADD R10, R10, 0xe0 ;  /* 0x000000e00a0a7836 */ /* 0x000fe20000000000 */
[----:B------:R-:W-:Y:S02]  /*1130*/  @!P1 FMNMX R8, R13, R8, !PT ;  /* 0x000000080d089209 */ /* 0x000fe40007800000 */
[----:B------:R-:W-:-:S02]  /*1140*/  ISETP.GE.AND P1, PT, R12, R9, PT ;  /* 0x000000090c00720c */ /* 0x000fc40003f26270 */
[C---:B------:R-:W-:Y:S02]  /*1150*/  @!P2 FMNMX R8, R13.reuse, R8, !PT ;  /* 0x000000080d08a209 */ /* 0x040fe40007800000 */
[-C--:B------:R-:W-:Y:S02]  /*1160*/  ISETP.GE.AND P2, PT, R20, R9.reuse, PT ;  /* 0x000000091400720c */ /* 0x080fe40003f46270 */
[C---:B------:R-:W-:Y:S02]  /*1170*/  @!P3 FMNMX R8, R13.reuse, R8, !PT ;  /* 0x000000080d08b209 */ /* 0x040fe40007800000 */
[----:B------:R-:W-:Y:S02]  /*1180*/  ISETP.GE.AND P3, PT, R10, R9, PT ;  /* 0x000000090a00720c */ /* 0x000fe40003f66270 */
[----:B------:R-:W-:Y:S02]  /*1190*/  @!P0 FMNMX R8, R13, R8, !PT ;  /* 0x000000080d088209 */ /* 0x000fe40007800000 */
[----:B------:R-:W-:-:S02]  /*11a0*/  PLOP3.LUT P0, PT, PT, PT, PT, 0x8, 0x80 ;  /* 0x000000000080781c */ /* 0x000fc40003f0e170 */
[----:B------:R-:W-:-:S04]  /*11b0*/  @!P1 FMNMX R8, R13, R8, !PT ;  /* 0x000000080d089209 */ /* 0x000fc80007800000 */
[----:B------:R-:W-:-:S04]  /*11c0*/  @!P2 FMNMX R8, R13, R8, !PT ;  /* 0x000000080d08a209 */ /* 0x000fc80007800000 */
[----:B------:R-:W-:-:S07]  /*11d0*/  @!P3 FMNMX R8, R13, R8, !PT ;  /* 0x000000080d08b209 */ /* 0x000fce0007800000 */
.L_x_19:
[----:B------:R-:W-:-:S13]  /*11e0*/  ISETP.EQ.AND P1, PT, R23, R2, PT ;  /* 0x000000021700720c */ /* 0x000fda0003f22270 */
[----:B------:R-:W-:Y:S05]  /*11f0*/  @!P0 BRA P1, `(.L_x_15) ;  /* 0x0000000000408947 */ /* 0x000fea0000800000 */
.L_x_16:
[----:B------:R-:W-:Y:S01]  /*1200*/  IMAD.IADD R10, R0, 0x1, R21 ;  /* 0x00000001000a7824 */ /* 0x000fe200078e0215 */
[----:B------:R-:W-:Y:S01]  /*1210*/  IADD3 R23, PT, PT, R23, 0x4, RZ ;  /* 0x0000000417177810 */ /* 0x000fe20007ffe0ff */
[----:B------:R-:W-:Y:S02]  /*1220*/  VIADD R21, R21, 0x80 ;  /* 0x0000008015157836 */ /* 0x000fe40000000000 */
[C---:B------:R-:W-:Y:S01]  /*1230*/  VIADD R20, R10.reuse, 0x40 ;  /* 0x000000400a147836 */ /* 0x040fe20000000000 */
[CC--:B------:R-:W-:Y:S02]  /*1240*/  ISETP.GE.AND P0, PT, R10.reuse, R9.reuse, PT ;  /* 0x000000090a00720c */ /* 0x0c0fe40003f06270 */
[C---:B------:R-:W-:Y:S01]  /*1250*/  IADD3 R12, PT, PT, R10.reuse, 0x20, RZ ;  /* 0x000000200a0c7810 */ /* 0x040fe20007ffe0ff */
[----:B------:R-:W-:Y:S01]  /*1260*/  VIADD R10, R10, 0x60 ;  /* 0x000000600a0a7836 */ /* 0x000fe20000000000 */
[-C--:B------:R-:W-:Y:S02]  /*1270*/  ISETP.GE.AND P2, PT, R20, R9.reuse, PT ;  /* 0x000000091400720c */ /* 0x080fe40003f46270 */
[----:B------:R-:W-:-:S02]  /*1280*/  ISETP.GE.AND P1, PT, R12, R9, PT ;  /* 0x000000090c00720c */ /* 0x000fc40003f26270 */
[----:B------:R-:W-:-:S05]  /*1290*/  ISETP.GE.AND P3, PT, R10, R9, PT ;  /* 0x000000090a00720c */ /* 0x000fca0003f66270 */
[----:B------:R-:W-:Y:S02]  /*12a0*/  @!P0 FMNMX R8, R13, R8, !PT ;  /* 0x000000080d088209 */ /* 0x000fe40007800000 */
[----:B------:R-:W-:-:S04]  /*12b0*/  ISETP.NE.AND P0, PT, R23, R2, PT ;  /* 0x000000021700720c */ /* 0x000fc80003f05270 */
[----:B------:R-:W-:-:S04]  /*12c0*/  @!P1 FMNMX R8, R13, R8, !PT ;  /* 0x000000080d089209 */ /* 0x000fc80007800000 */
[----:B------:R-:W-:-:S04]  /*12d0*/  @!P2 FMNMX R8, R13, R8, !PT ;  /* 0x000000080d08a209 */ /* 0x000fc80007800000 */
[----:B------:R-:W-:Y:S01]  /*12e0*/  @!P3 FMNMX R8, R13, R8, !PT ;  /* 0x000000080d08b209 */ /* 0x000fe20007800000 */
[----:B------:R-:W-:Y:S06]  /*12f0*/  @P0 BRA `(.L_x_16) ;  /* 0xfffffffc00c00947 */ /* 0x000fec000383ffff */
.L_x_15:
[----:B------:R-:W0:Y:S01]  /*1300*/  LDC R10, c[0x0][0x3c8] ;  /* 0x0000f200ff0a7b82 */ /* 0x000e220000000800 */
[----:B------:R-:W-:Y:S01]  /*1310*/  ISETP.NE.AND P0, PT, R0, RZ, PT ;  /* 0x000000ff0000720c */ /* 0x000fe20003f05270 */
[----:B0-----:R-:W-:-:S05]  /*1320*/  VIADD R10, R10, 0xffffffff ;  /* 0xffffffff0a0a7836 */ /* 0x001fca0000000000 */
[----:B------:R-:W-:-:S04]  /*1330*/  LEA.HI R10, R10, 0x1, RZ, 0x1b ;  /* 0x000000010a0a7811 */ /* 0x000fc800078fd8ff */
[----:B------:R-:W-:-:S04]  /*1340*/  LOP3.LUT R10, R10, 0x3, RZ, 0xc0, !PT ;  /* 0x000000030a0a7812 */ /* 0x000fc800078ec0ff */
[----:B------:R-:W-:-:S13]  /*1350*/  ISETP.NE.AND P1, PT, R10, RZ, PT ;  /* 0x000000ff0a00720c */ /* 0x000fda0003f25270 */
[----:B------:R-:W-:Y:S05]  /*1360*/  @!P1 BRA `(.L_x_20) ;  /* 0x0000000000309947 */ /* 0x000fea0003800000 */
[----:B------:R-:W-:Y:S02]  /*1370*/  IADD3 R12, PT, PT, R0, R21, RZ ;  /* 0x00000015000c7210 */ /* 0x000fe40007ffe0ff */
[----:B------:R-:W-:Y:S02]  /*1380*/  ISETP.NE.AND P2, PT, R10, 0x1, PT ;  /* 0x000000010a00780c */ /* 0x000fe40003f45270 */
[----:B------:R-:W-:-:S13]  /*1390*/  ISETP.GE.AND P1, PT, R12, R9, PT ;  /* 0x000000090c00720c */ /* 0x000fda0003f26270 */
[----:B------:R-:W-:Y:S01]  /*13a0*/  @!P1 FMNMX R8, R13, R8, !PT ;  /* 0x000000080d089209 */ /* 0x000fe20007800000 */
[----:B------:R-:W-:Y:S06]  /*13b0*/  @!P2 BRA `(.L_x_20) ;  /* 0x00000000001ca947 */ /* 0x000fec0003800000 */
[----:B------:R-:W-:Y:S01]  /*13c0*/  ISETP.NE.AND P2, PT, R10, 0x2, PT ;  /* 0x000000020a00780c */ /* 0x000fe20003f45270 */
[----:B------:R-:W-:-:S05]  /*13d0*/  VIADD R10, R12, 0x20 ;  /* 0x000000200c0a7836 */ /* 0x000fca0000000000 */
[----:B------:R-:W-:-:S07]  /*13e0*/  ISETP.GE.AND P1, PT, R10, R9, PT ;  /* 0x000000090a00720c */ /* 0x000fce0003f26270 */
[----:B------:R-:W-:-:S05]  /*13f0*/  @P2 VIADD R10, R12, 0x40 ;  /* 0x000000400c0a2836 */ /* 0x000fca0000000000 */
[----:B------:R-:W-:Y:S02]  /*1400*/  ISETP.GE.OR P3, PT, R10, R9, !P2 ;  /* 0x000000090a00720c */ /* 0x000fe40005766670 */
[----:B------:R-:W-:-:S11]  /*1410*/  @!P1 FMNMX R8, R13, R8, !PT ;  /* 0x000000080d089209 */ /* 0x000fd60007800000 */
[----:B------:R-:W-:-:S07]  /*1420*/  @!P3 FMNMX R8, R13, R8, !PT ;  /* 0x000000080d08b209 */ /* 0x000fce0007800000 */
.L_x_20:
[----:B------:R-:W-:-:S03]  /*1430*/  UMOV UR4, 0xffffffff ;  /* 0xffffffff00047882 */ /* 0x000fc60000000000 */
[----:B------:R-:W-:Y:S05]  /*1440*/  BRA.DIV UR4, `(.L_x_21) ;  /* 0x00000042040c7947 */ /* 0x000fea000b800000 */
[----:B------:R-:W0:Y:S02]  /*1450*/  SHFL.DOWN PT, R13, R8, 0x10, 0x1f ;  /* 0x0a001f00080d7f89 */ /* 0x000e2400000e0000 */
[----:B0-----:R-:W-:-:S05]  /*1460*/  FMNMX R20, R13, R8, !PT ;  /* 0x000000080d147209 */ /* 0x001fca0007800000 */
[----:B------:R-:W0:Y:S02]  /*1470*/  SHFL.DOWN PT, R13, R20, 0x8, 0x1f ;  /* 0x09001f00140d7f89 */ /* 0x000e2400000e0000 */
[----:B0-----:R-:W-:-:S05]  /*1480*/  FMNMX R21, R20, R13, !PT ;  /* 0x0000000d14157209 */ /* 0x001fca0007800000 */
[----:B------:R-:W0:Y:S02]  /*1490*/  SHFL.DOWN PT, R13, R21, 0x4, 0x1f ;  /* 0x08801f00150d7f89 */ /* 0x000e2400000e0000 */
[----:B0-----:R-:W-:-:S05]  /*14a0*/  FMNMX R22, R21, R13, !PT ;  /* 0x0000000d15167209 */ /* 0x001fca0007800000 */
[----:B------:R-:W0:Y:S02]  /*14b0*/  SHFL.DOWN PT, R13, R22, 0x2, 0x1f ;  /* 0x08401f00160d7f89 */ /* 0x000e2400000e0000 */
[----:B0-----:R-:W-:-:S05]  /*14c0*/  FMNMX R23, R22, R13, !PT ;  /* 0x0000000d16177209 */ /* 0x001fca0007800000 */
[----:B------:R0:W1:Y:S02]  /*14d0*/  SHFL.DOWN PT, R13, R23, 0x1, 0x1f ;  /* 0x08201f00170d7f89 */ /* 0x00006400000e0000 */
.L_x_111:
[C---:B------:R-:W-:Y:S01]  /*14e0*/  @!P0 LEA R8, R6.reuse, R7, 0x2 ;  /* 0x0000000706088211 */ /* 0x040fe200078e10ff */
[----:B------:R-:W2:Y:S01]  /*14f0*/  LDCU UR4, c[0x0][0x3cc] ;  /* 0x00007980ff0477ac */ /* 0x000ea20008000800 */
[----:B-1----:R-:W-:Y:S01]  /*1500*/  FMNMX R21, R23, R13, !PT ;  /* 0x0000000d17157209 */ /* 0x002fe20007800000 */
[----:B------:R-:W-:Y:S02]  /*1510*/  IMAD.U32 R9, RZ, RZ, UR12 ;  /* 0x0000000cff097e24 */ /* 0x000fe4000f8e00ff */
[----:B------:R-:W1:Y:S01]  /*1520*/  @!P0 LDS R10, [R8] ;  /* 0x00000000080a8984 */ /* 0x000e620000000800 */
[----:B------:R-:W-:Y:S02]  /*1530*/  @!P0 IMAD R13, R6, 0x4, R11 ;  /* 0x00000004060d8824 */ /* 0x000fe400078e020b */
[----:B------:R-:W-:Y:S02]  /*1540*/  LEA.HI R6, R9, R6, RZ, 0x1b ;  /* 0x0000000609067211 */ /* 0x000fe400078fd8ff */
[----:B--2---:R-:W-:-:S02]  /*1550*/  MOV R9, UR4 ;  /* 0x0000000400097c02 */ /* 0x004fc40008000f00 */
[----:B-1----:R-:W-:Y:S01]  /*1560*/  @!P0 FMNMX R21, R21, R10, !PT ;  /* 0x0000000a15158209 */ /* 0x002fe20007800000 */
[----:B------:R1:W-:Y:S04]  /*1570*/  @!P0 STS [R13], R10 ;  /* 0x0000000a0d008388 */ /* 0x0003e80000000800 */
[----:B------:R1:W-:Y:S01]  /*1580*/  @!P0 STS [R8], R21 ;  /* 0x0000001508008388 */ /* 0x0003e20000000800 */
[----:B------:R-:W-:-:S13]  /*1590*/  ISETP.GE.AND P0, PT, R6, R9, PT ;  /* 0x000000090600720c */ /* 0x000fda0003f06270 */
[----:B-1----:R-:W-:Y:S05]  /*15a0*/  @!P0 BRA `(.L_x_22) ;  /* 0xfffffff4007c8947 */ /* 0x002fea000383ffff */
[----:B------:R-:W-:Y:S05]  /*15b0*/  BRA `(.L_x_10) ;  /* 0x0000000800307947 */ /* 0x000fea0003800000 */
.L_x_14:
[----:B------:R-:W-:Y:S02]  /*15c0*/  IMAD.MOV.U32 R8, RZ, RZ, -0x800000 ;  /* 0xff800000ff087424 */ /* 0x000fe400078e00ff */
[----:B0-----:R-:W-:-:S07]  /*15d0*/  IMAD.MOV.U32 R9, RZ, RZ, RZ ;  /* 0x000000ffff097224 */ /* 0x001fce00078e00ff */
.L_x_30:
[----:B------:R-:W1:Y:S01]  /*15e0*/  LDCU UR4, c[0x0][0x3c8] ;  /* 0x00007900ff0477ac */ /* 0x000e620008000800 */
[----:B0-----:R-:W-:Y:S01]  /*15f0*/  IADD3 R10, PT, PT, R0, R9, RZ ;  /* 0x00000009000a7210 */ /* 0x001fe20007ffe0ff */
[----:B------:R-:W-:Y:S01]  /*1600*/  VIADD R9, R9, 0x20 ;  /* 0x0000002009097836 */ /* 0x000fe20000000000 */
[----:B------:R-:W-:Y:S02]  /*1610*/  BSSY.RECONVERGENT B0, `(.L_x_23) ;  /* 0x000006b000007945 */ /* 0x000fe40003800200 */
[----:B-1----:R-:W-:Y:S02]  /*1620*/  ISETP.GE.AND P0, PT, R10, UR4, PT ;  /* 0x000000040a007c0c */ /* 0x002fe4000bf06270 */
[----:B------:R-:W-:-:S11]  /*1630*/  ISETP.GE.AND P1, PT, R9, UR4, PT ;  /* 0x0000000409007c0c */ /* 0x000fd6000bf26270 */
[----:B------:R-:W-:Y:S05]  /*1640*/  @P0 BRA `(.L_x_24) ;  /* 0x00000004009c0947 */ /* 0x000fea0003800000 */
[----:B------:R-:W-:Y:S01]  /*1650*/  UISETP.GE.U32.AND UP0, UPT, UR15, 0x7, UPT ;  /* 0x000000070f00788c */ /* 0x000fe2000bf06070 */
[----:B------:R-:W-:Y:S02]  /*1660*/  HFMA2 R11, -RZ, RZ, 0, 0 ;  /* 0x00000000ff0b7431 */ /* 0x000fe400000001ff */
[----:B------:R-:W-:-:S06]  /*1670*/  IMAD.MOV.U32 R20, RZ, RZ, RZ ;  /* 0x000000ffff147224 */ /* 0x000fcc00078e00ff */
[----:B------:R-:W-:Y:S05]  /*1680*/  BRA.U !UP0, `(.L_x_25) ;  /* 0x0000000108987547 */ /* 0x000fea000b800000 */
[----:B------:R-:W0:Y:S01]  /*1690*/  S2UR UR5, SR_CgaCtaId ;  /* 0x00000000000579c3 */ /* 0x000e220000008800 */
[----:B------:R-:W-:Y:S01]  /*16a0*/  UMOV UR4, 0x400 ;  /* 0x0000040000047882 */ /* 0x000fe20000000000 */
[----:B------:R-:W-:-:S06]  /*16b0*/  IMAD.MOV.U32 R20, RZ, RZ, RZ ;  /* 0x000000ffff147224 */ /* 0x000fcc00078e00ff */
[----:B------:R-:W1:Y:S01]  /*16c0*/  LDC R11, c[0x0][0x38c] ;  /* 0x0000e300ff0b7b82 */ /* 0x000e620000000800 */
[----:B0-----:R-:W-:-:S03]  /*16d0*/  ULEA UR5, UR5, UR4, 0x18 ;  /* 0x0000000405057291 */ /* 0x001fc6000f8ec0ff */
[----:B------:R-:W-:-:S09]  /*16e0*/  UMOV UR4, URZ ;  /* 0x000000ff00047c82 */ /* 0x000fd20008000000 */
.L_x_26:
[-C--:B-1----:R-:W-:Y:S02]  /*16f0*/  IMAD R13, R6, R11.reuse, UR4 ;  /* 0x00000004060d7e24 */ /* 0x082fe4000f8e020b */
[----:B------:R-:W-:Y:S01]  /*1700*/  IMAD R12, R10, R11, UR4 ;  /* 0x000000040a0c7e24 */ /* 0x000fe2000f8e020b */
[----:B------:R-:W-:Y:S02]  /*1710*/  UIADD3 UR4, UPT, UPT, UR4, 0x8, URZ ;  /* 0x0000000804047890 */ /* 0x000fe4000fffe0ff */
[----:B------:R-:W-:Y:S01]  /*1720*/  LEA R13, R13, UR5, 0x2 ;  /* 0x000000050d0d7c11 */ /* 0x000fe2000f8e10ff */
[----:B------:R-:W-:Y:S01]  /*1730*/  IMAD R12, R12, 0x4, R17 ;  /* 0x000000040c0c7824 */ /* 0x000fe200078e0211 */
[----:B------:R-:W-:-:S03]  /*1740*/  UISETP.NE.AND UP0, UPT, UR4, UR18, UPT ;  /* 0x000000120400728c */ /* 0x000fc6000bf05270 */
[----:B------:R-:W-:Y:S04]  /*1750*/  LDS R21, [R13] ;  /* 0x000000000d157984 */ /* 0x000fe80000000800 */
[----:B------:R-:W0:Y:S04]  /*1760*/  LDS R22, [R12] ;  /* 0x000000000c167984 */ /* 0x000e280000000800 */
[----:B------:R-:W-:Y:S04]  /*1770*/  LDS R23, [R13+0x4] ;  /* 0x000004000d177984 */ /* 0x000fe80000000800 */
[----:B------:R-:W1:Y:S04]  /*1780*/  LDS R24, [R12+0x4] ;  /* 0x000004000c187984 */ /* 0x000e680000000800 */
[----:B------:R-:W-:Y:S04]  /*1790*/  LDS R25, [R13+0x8] ;  /* 0x000008000d197984 */ /* 0x000fe80000000800 */
[----:B------:R-:W2:Y:S04]  /*17a0*/  LDS R26, [R12+0x8] ;  /* 0x000008000c1a7984 */ /* 0x000ea80000000800 */
[----:B------:R-:W-:Y:S04]  /*17b0*/  LDS R27, [R12+0x14] ;  /* 0x000014000c1b7984 */ /* 0x000fe80000000800 */
[----:B------:R-:W-:Y:S01]  /*17c0*/  LDS R28, [R12+0x1c] ;  /* 0x00001c000c1c7984 */ /* 0x000fe20000000800 */
[----:B0-----:R-:W-:-:S03]  /*17d0*/  FFMA R22, R21, R22, R20 ;  /* 0x0000001615167223 */ /* 0x001fc60000000014 */
[----:B------:R-:W-:Y:S04]  /*17e0*/  LDS R21, [R13+0xc] ;  /* 0x00000c000d157984 */ /* 0x000fe80000000800 */
[----:B------:R-:W0:Y:S01]  /*17f0*/  LDS R20, [R12+0xc] ;  /* 0x00000c000c147984 */ /* 0x000e220000000800 */
[----:B-1----:R-:W-:-:S03]  /*1800*/  FFMA R22, R23, R24, R22 ;  /* 0x0000001817167223 */ /* 0x002fc60000000016 */
[----:B------:R-:W-:Y:S04]  /*1810*/  LDS R23, [R13+0x10] ;  /* 0x000010000d177984 */ /* 0x000fe80000000800 */
[----:B------:R-:W-:Y:S01]  /*1820*/  LDS R24, [R12+0x18] ;  /* 0x000018000c187984 */ /* 0x000fe20000000800 */
[----:B--2---:R-:W-:-:S03]  /*1830*/  FFMA R26, R25, R26, R22 ;  /* 0x0000001a191a7223 */ /* 0x004fc60000000016 */
[----:B------:R-:W1:Y:S04]  /*1840*/  LDS R22, [R12+0x10] ;  /* 0x000010000c167984 */ /* 0x000e680000000800 */
[----:B------:R-:W2:Y:S01]  /*1850*/  LDS R25, [R13+0x14] ;  /* 0x000014000d197984 */ /* 0x000ea20000000800 */
[----:B0-----:R-:W-:-:S03]  /*1860*/  FFMA R26, R21, R20, R26 ;  /* 0x00000014151a7223 */ /* 0x001fc6000000001a */
[----:B------:R-:W0:Y:S04]  /*1870*/  LDS R21, [R13+0x18] ;  /* 0x000018000d157984 */ /* 0x000e280000000800 */
[----:B------:R-:W3:Y:S01]  /*1880*/  LDS R20, [R13+0x1c] ;  /* 0x00001c000d147984 */ /* 0x000ee20000000800 */
[----:B-1----:R-:W-:-:S04]  /*1890*/  FFMA R22, R23, R22, R26 ;  /* 0x0000001617167223 */ /* 0x002fc8000000001a */
[----:B--2---:R-:W-:-:S04]  /*18a0*/  FFMA R22, R25, R27, R22 ;  /* 0x0000001b19167223 */ /* 0x004fc80000000016 */
[----:B0-----:R-:W-:-:S04]  /*18b0*/  FFMA R21, R21, R24, R22 ;  /* 0x0000001815157223 */ /* 0x001fc80000000016 */
[----:B---3--:R-:W-:Y:S01]  /*18c0*/  FFMA R20, R20, R28, R21 ;  /* 0x0000001c14147223 */ /* 0x008fe20000000015 */
[----:B------:R-:W-:Y:S06]  /*18d0*/  BRA.U UP0, `(.L_x_26) ;  /* 0xfffffffd00847547 */ /* 0x000fec000b83ffff */
[----:B------:R-:W-:-:S07]  /*18e0*/  MOV R11, UR18 ;  /* 0x00000012000b7c02 */ /* 0x000fce0008000f00 */
.L_x_25:
[----:B------:R-:W-:-:S09]  /*18f0*/  UISETP.NE.AND UP0, UPT, UR16, URZ, UPT ;  /* 0x000000ff1000728c */ /* 0x000fd2000bf05270 */
[----:B------:R-:W-:Y:S05]  /*1900*/  BRA.U !UP0, `(.L_x_27) ;  /* 0x0000000108e07547 */ /* 0x000fea000b800000 */
[----:B------:R-:W-:Y:S02]  /*1910*/  UIADD3 UR4, UPT, UPT, UR16, -0x1, URZ ;  /* 0xffffffff10047890 */ /* 0x000fe4000fffe0ff */
[----:B------:R-:W-:Y:S02]  /*1920*/  UISETP.NE.AND UP1, UPT, UR17, URZ, UPT ;  /* 0x000000ff1100728c */ /* 0x000fe4000bf25270 */
[----:B------:R-:W-:-:S09]  /*1930*/  UISETP.GE.U32.AND UP0, UPT, UR4, 0x3, UPT ;  /* 0x000000030400788c */ /* 0x000fd2000bf06070 */
[----:B------:R-:W-:Y:S05]  /*1940*/  BRA.U !UP0, `(.L_x_28) ;  /* 0x0000000108547547 */ /* 0x000fea000b800000 */
[----:B------:R-:W0:Y:S01]  /*1950*/  S2UR UR5, SR_CgaCtaId ;  /* 0x00000000000579c3 */ /* 0x000e220000008800 */
[----:B------:R-:W1:Y:S01]  /*1960*/  LDCU UR10, c[0x0][0x38c] ;  /* 0x00007180ff0a77ac */ /* 0x000e620008000800 */
[----:B------:R-:W-:Y:S01]  /*1970*/  UMOV UR4, 0x400 ;  /* 0x0000040000047882 */ /* 0x000fe20000000000 */
[--C-:B-1----:R-:W-:Y:S02]  /*1980*/  IMAD R12, R6, UR10, R11.reuse ;  /* 0x0000000a060c7c24 */ /* 0x102fe4000f8e020b */
[----:B------:R-:W-:Y:S02]  /*1990*/  IMAD R22, R10, UR10, R11 ;  /* 0x0000000a0a167c24 */ /* 0x000fe4000f8e020b */
[----:B------:R-:W-:Y:S01]  /*19a0*/  VIADD R11, R11, 0x4 ;  /* 0x000000040b0b7836 */ /* 0x000fe20000000000 */
[----:B0-----:R-:W-:Y:S01]  /*19b0*/  ULEA UR4, UR5, UR4, 0x18 ;  /* 0x0000000405047291 */ /* 0x001fe2000f8ec0ff */
[----:B------:R-:W-:-:S05]  /*19c0*/  IMAD R24, R22, 0x4, R17 ;  /* 0x0000000416187824 */ /* 0x000fca00078e0211 */
[----:B------:R-:W-:Y:S01]  /*19d0*/  LEA R21, R12, UR4, 0x2 ;  /* 0x000000040c157c11 */ /* 0x000fe2000f8e10ff */
[----:B------:R-:W-:Y:S04]  /*19e0*/  LDS R25, [R24] ;  /* 0x0000000018197984 */ /* 0x000fe80000000800 */
[----:B------:R-:W0:Y:S04]  /*19f0*/  LDS R23, [R21] ;  /* 0x0000000015177984 */ /* 0x000e280000000800 */
[----:B------:R-:W-:Y:S04]  /*1a00*/  LDS R26, [R21+0x4] ;  /* 0x00000400151a7984 */ /* 0x000fe80000000800 */
[----:B------:R-:W1:Y:S04]  /*1a10*/  LDS R27, [R24+0x4] ;  /* 0x00000400181b7984 */ /* 0x000e680000000800 */
[----:B------:R-:W-:Y:S04]  /*1a20*/  LDS R13, [R21+0x8] ;  /* 0x00000800150d7984 */ /* 0x000fe80000000800 */
[----:B------:R-:W2:Y:S04]  /*1a30*/  LDS R22, [R24+0x8] ;  /* 0x0000080018167984 */ /* 0x000ea80000000800 */
[----:B------:R-:W-:Y:S04]  /*1a40*/  LDS R12, [R21+0xc] ;  /* 0x00000c00150c7984 */ /* 0x000fe80000000800 */
[----:B------:R-:W3:Y:S01]  /*1a50*/  LDS R28, [R24+0xc] ;  /* 0x00000c00181c7984 */ /* 0x000ee20000000800 */
[----:B0-----:R-:W-:-:S04]  /*1a60*/  FFMA R23, R23, R25, R20 ;  /* 0x0000001917177223 */ /* 0x001fc80000000014 */
[----:B-1----:R-:W-:-:S04]  /*1a70*/  FFMA R26, R26, R27, R23 ;  /* 0x0000001b1a1a7223 */ /* 0x002fc80000000017 */
[----:B--2---:R-:W-:-:S04]  /*1a80*/  FFMA R13, R13, R22, R26 ;  /* 0x000000160d0d7223 */ /* 0x004fc8000000001a */
[----:B---3--:R-:W-:-:S07]  /*1a90*/  FFMA R20, R12, R28, R13 ;  /* 0x0000001c0c147223 */ /* 0x008fce000000000d */
.L_x_28:
[----:B------:R-:W-:Y:S05]  /*1aa0*/  BRA.U !UP1, `(.L_x_27) ;  /* 0x0000000109787547 */ /* 0x000fea000b800000 */
[----:B------:R-:W-:Y:S02]  /*1ab0*/  UISETP.NE.AND UP0, UPT, UR17, 0x1, UPT ;  /* 0x000000011100788c */ /* 0x000fe4000bf05270 */
[----:B------:R-:W-:-:S07]  /*1ac0*/  UISETP.NE.AND UP1, UPT, UR19, URZ, UPT ;  /* 0x000000ff1300728c */ /* 0x000fce000bf25270 */
[----:B------:R-:W-:Y:S05]  /*1ad0*/  BRA.U !UP0, `(.L_x_29) ;  /* 0x00000001083c7547 */ /* 0x000fea000b800000 */
[----:B------:R-:W0:Y:S01]  /*1ae0*/  S2UR UR5, SR_CgaCtaId ;  /* 0x00000000000579c3 */ /* 0x000e220000008800 */
[----:B------:R-:W1:Y:S01]  /*1af0*/  LDCU UR10, c[0x0][0x38c] ;  /* 0x00007180ff0a77ac */ /* 0x000e620008000800 */
[----:B------:R-:W-:Y:S01]  /*1b00*/  UMOV UR4, 0x400 ;  /* 0x0000040000047882 */ /* 0x000fe20000000000 */
[--C-:B-1----:R-:W-:Y:S02]  /*1b10*/  IMAD R12, R6, UR10, R11.reuse ;  /* 0x0000000a060c7c24 */ /* 0x102fe4000f8e020b */
[----:B------:R-:W-:Y:S02]  /*1b20*/  IMAD R22, R10, UR10, R11 ;  /* 0x0000000a0a167c24 */ /* 0x000fe4000f8e020b */
[----:B------:R-:W-:Y:S01]  /*1b30*/  VIADD R11, R11, 0x2 ;  /* 0x000000020b0b7836 */ /* 0x000fe20000000000 */
[----:B0-----:R-:W-:Y:S02]  /*1b40*/  ULEA UR4, UR5, UR4, 0x18 ;  /* 0x0000000405047291 */ /* 0x001fe4000f8ec0ff */
[----:B------:R-:W-:-:S04]  /*1b50*/  LEA R22, R22, R17, 0x2 ;  /* 0x0000001116167211 */ /* 0x000fc800078e10ff */
[----:B------:R-:W-:Y:S01]  /*1b60*/  LEA R12, R12, UR4, 0x2 ;  /* 0x000000040c0c7c11 */ /* 0x000fe2000f8e10ff */
[----:B------:R-:W-:Y:S04]  /*1b70*/  LDS R21, [R22] ;  /* 0x0000000016157984 */ /* 0x000fe80000000800 */
[----:B------:R-:W0:Y:S04]  /*1b80*/  LDS R13, [R12] ;  /* 0x000000000c0d7984 */ /* 0x000e280000000800 */
[----:B------:R-:W-:Y:S04]  /*1b90*/  LDS R24, [R12+0x4] ;  /* 0x000004000c187984 */ /* 0x000fe80000000800 */
[----:B------:R-:W1:Y:S01]  /*1ba0*/  LDS R23, [R22+0x4] ;  /* 0x0000040016177984 */ /* 0x000e620000000800 */
[----:B0-----:R-:W-:-:S04]  /*1bb0*/  FFMA R13, R13, R21, R20 ;  /* 0x000000150d0d7223 */ /* 0x001fc80000000014 */
[----:B-1----:R-:W-:-:S07]  /*1bc0*/  FFMA R20, R24, R23, R13 ;  /* 0x0000001718147223 */ /* 0x002fce000000000d */
.L_x_29:
[----:B------:R-:W-:Y:S05]  /*1bd0*/  BRA.U !UP1, `(.L_x_27) ;  /* 0x00000001092c7547 */ /* 0x000fea000b800000 */
[----:B------:R-:W0:Y:S01]  /*1be0*/  S2UR UR5, SR_CgaCtaId ;  /* 0x00000000000579c3 */ /* 0x000e220000008800 */
[----:B------:R-:W1:Y:S01]  /*1bf0*/  LDCU UR10, c[0x0][0x38c] ;  /* 0x00007180ff0a77ac */ /* 0x000e620008000800 */
[----:B------:R-:W-:Y:S01]  /*1c00*/  UMOV UR4, 0x400 ;  /* 0x0000040000047882 */ /* 0x000fe20000000000 */
[--C-:B-1----:R-:W-:Y:S02]  /*1c10*/  IMAD R12, R6, UR10, R11.reuse ;  /* 0x0000000a060c7c24 */ /* 0x102fe4000f8e020b */
[----:B------:R-:W-:Y:S01]  /*1c20*/  IMAD R10, R10, UR10, R11 ;  /* 0x0000000a0a0a7c24 */ /* 0x000fe2000f8e020b */
[----:B0-----:R-:W-:-:S03]  /*1c30*/  ULEA UR4, UR5, UR4, 0x18 ;  /* 0x0000000405047291 */ /* 0x001fc6000f8ec0ff */
[----:B------:R-:W-:-:S03]  /*1c40*/  IMAD R10, R10, 0x4, R17 ;  /* 0x000000040a0a7824 */ /* 0x000fc600078e0211 */
[----:B------:R-:W-:-:S03]  /*1c50*/  LEA R12, R12, UR4, 0x2 ;  /* 0x000000040c0c7c11 */ /* 0x000fc6000f8e10ff */
[----:B------:R-:W-:Y:S04]  /*1c60*/  LDS R10, [R10] ;  /* 0x000000000a0a7984 */ /* 0x000fe80000000800 */
[----:B------:R-:W0:Y:S02]  /*1c70*/  LDS R11, [R12] ;  /* 0x000000000c0b7984 */ /* 0x000e240000000800 */
[----:B0-----:R-:W-:-:S07]  /*1c80*/  FFMA R20, R11, R10, R20 ;  /* 0x0000000a0b147223 */ /* 0x001fce0000000014 */
.L_x_27:
[----:B------:R-:W0:Y:S02]  /*1c90*/  LDCU UR4, c[0x0][0x3b0] ;  /* 0x00007600ff0477ac */ /* 0x000e240008000800 */
[----:B0-----:R-:W-:-:S05]  /*1ca0*/  FMUL R11, R20, UR4 ;  /* 0x00000004140b7c20 */ /* 0x001fca0008400000 */
[----:B------:R-:W-:-:S07]  /*1cb0*/  FMNMX R8, R8, R11, !PT ;  /* 0x0000000b08087209 */ /* 0x000fce0007800000 */
.L_x_24:
[----:B------:R-:W-:Y:S05]  /*1cc0*/  BSYNC.RECONVERGENT B0 ;  /* 0x0000000000007941 */ /* 0x000fea0003800200 */
.L_x_23:
[----:B------:R-:W-:Y:S05]  /*1cd0*/  @!P1 BRA `(.L_x_30) ;  /* 0xfffffff800409947 */ /* 0x000fea000383ffff */
[----:B------:R-:W-:Y:S01]  /*1ce0*/  UMOV UR4, 0xffffffff ;  /* 0xffffffff00047882 */ /* 0x000fe20000000000 */
[----:B------:R-:W-:Y:S02]  /*1cf0*/  ISETP.NE.AND P0, PT, R0, RZ, PT ;  /* 0x000000ff0000720c */ /* 0x000fe40003f05270 */
[----:B------:R-:W-:Y:S11]  /*1d00*/  BRA.DIV UR4, `(.L_x_31) ;  /* 0x0000003a046c7947 */ /* 0x000ff6000b800000 */
        /* <DEDUP_REMOVED lines=9> */
.L_x_118:
[----:B------:R-:W-:Y:S01]  /*1da0*/  @!P0 LEA R8, R6, R7, 0x2 ;  /* 0x0000000706088211 */ /* 0x000fe200078e10ff */
[----:B------:R-:W2:Y:S01]  /*1db0*/  LDCU UR4, c[0x0][0x3cc] ;  /* 0x00007980ff0477ac */ /* 0x000ea20008000800 */
[----:B------:R-:W-:Y:S01]  /*1dc0*/  @!P0 IMAD R11, R5, 0x4, R4 ;  /* 0x00000004050b8824 */ /* 0x000fe200078e0204 */
[----:B-1----:R-:W-:Y:S02]  /*1dd0*/  FMNMX R13, R22, R13, !PT ;  /* 0x0000000d160d7209 */ /* 0x002fe40007800000 */
[----:B------:R-:W1:Y:S01]  /*1de0*/  @!P0 LDS R10, [R8] ;  /* 0x00000000080a8984 */ /* 0x000e620000000800 */
[----:B------:R-:W-:Y:S01]  /*1df0*/  MOV R21, UR12 ;  /* 0x0000000c00157c02 */ /* 0x000fe20008000f00 */
[----:B------:R-:W-:-:S03]  /*1e00*/  @!P0 IMAD R11, R6, 0x4, R11 ;  /* 0x00000004060b8824 */ /* 0x000fc600078e020b */
[----:B------:R-:W-:Y:S01]  /*1e10*/  LEA.HI R6, R21, R6, RZ, 0x1b ;  /* 0x0000000615067211 */ /* 0x000fe200078fd8ff */
[----:B--2---:R-:W-:Y:S01]  /*1e20*/  IMAD.U32 R9, RZ, RZ, UR4 ;  /* 0x00000004ff097e24 */ /* 0x004fe2000f8e00ff */
[----:B-1----:R-:W-:Y:S01]  /*1e30*/  @!P0 FMNMX R13, R13, R10, !PT ;  /* 0x0000000a0d0d8209 */ /* 0x002fe20007800000 */
[----:B------:R1:W-:Y:S04]  /*1e40*/  @!P0 STS [R11], R10 ;  /* 0x0000000a0b008388 */ /* 0x0003e80000000800 */
[----:B------:R1:W-:Y:S01]  /*1e50*/  @!P0 STS [R8], R13 ;  /* 0x0000000d08008388 */ /* 0x0003e20000000800 */
[----:B------:R-:W-:-:S13]  /*1e60*/  ISETP.GE.AND P0, PT, R6, R9, PT ;  /* 0x000000090600720c */ /* 0x000fda0003f06270 */
[----:B-1----:R-:W-:Y:S05]  /*1e70*/  @!P0 BRA `(.L_x_14) ;  /* 0xfffffff400d08947 */ /* 0x002fea000383ffff */
.L_x_10:
[----:B------:R-:W-:Y:S01]  /*1e80*/  SHF.R.U32.HI R6, RZ, 0x5, R18 ;  /* 0x00000005ff067819 */ /* 0x000fe20000011612 */
[----:B------:R-:W-:Y:S05]  /*1e90*/  WARPSYNC.ALL ;  /* 0x0000000000007948 */ /* 0x000fea0003800000 */
[----:B------:R-:W-:Y:S01]  /*1ea0*/  BAR.SYNC.DEFER_BLOCKING 0x0 ;  /* 0x0000000000007b1d */ /* 0x000fe20000010000 */
[----:B------:R-:W-:-:S13]  /*1eb0*/  ISETP.GE.AND P0, PT, R6, R9, PT ;  /* 0x000000090600720c */ /* 0x000fda0003f06270 */
[----:B------:R-:W-:Y:S05]  /*1ec0*/  @P0 BRA `(.L_x_32) ;  /* 0x0000002000300947 */ /* 0x000fea0003800000 */
.L_x_58:
[----:B------:R-:W-:Y:S01]  /*1ed0*/  IMAD R7, R19, 0x4, R16 ;  /* 0x0000000413077824 */ /* 0x000fe200078e0210 */
[----:B------:R-:W1:Y:S04]  /*1ee0*/  LDCU UR4, c[0x0][0x38c] ;  /* 0x00007180ff0477ac */ /* 0x000e680008000800 */
[----:B------:R-:W-:-:S06]  /*1ef0*/  LEA R7, R6, R7, 0x2 ;  /* 0x0000000706077211 */ /* 0x000fcc00078e10ff */
[----:B------:R-:W3:Y:S01]  /*1f00*/  LDS R7, [R7] ;  /* 0x0000000007077984 */ /* 0x000ee20000000800 */
[----:B-1----:R-:W-:-:S05]  /*1f10*/  IMAD.U32 R9, RZ, RZ, UR4 ;  /* 0x00000004ff097e24 */ /* 0x002fca000f8e00ff */
[----:B------:R-:W-:-:S13]  /*1f20*/  ISETP.GE.AND P0, PT, R9, 0x1, PT ;  /* 0x000000010900780c */ /* 0x000fda0003f06270 */
[----:B0---4-:R-:W-:Y:S05]  /*1f30*/  @!P0 BRA `(.L_x_33) ;  /* 0x0000000400d48947 */ /* 0x011fea0003800000 */
[----:B------:R-:W-:Y:S01]  /*1f40*/  IMAD R11, R5, 0x4, R4 ;  /* 0x00000004050b7824 */ /* 0x000fe200078e0204 */
[----:B------:R-:W-:-:S04]  /*1f50*/  UISETP.GE.U32.AND UP0, UPT, UR15, 0xe0, UPT ;  /* 0x000000e00f00788c */ /* 0x000fc8000bf06070 */
[----:B0-2---:R-:W-:Y:S01]  /*1f60*/  LEA R10, R6, R11, 0x2 ;  /* 0x0000000b060a7211 */ /* 0x005fe200078e10ff */
[----:B------:R-:W-:-:S05]  /*1f70*/  IMAD.MOV.U32 R11, RZ, RZ, RZ ;  /* 0x000000ffff0b7224 */ /* 0x000fca00078e00ff */
[----:B------:R-:W3:Y:S02]  /*1f80*/  LDS R10, [R10] ;  /* 0x000000000a0a7984 */ /* 0x000ee40000000800 */
[----:B---3--:R-:W-:-:S04]  /*1f90*/  FADD R8, R7, -R10 ;  /* 0x8000000a07087221 */ /* 0x008fc80000000000 */
[----:B------:R-:W-:-:S05]  /*1fa0*/  FMUL R12, R8, 1.4426950216293334961 ;  /* 0x3fb8aa3b080c7820 */ /* 0x000fca0000400000 */
[----:B------:R-:W-:-:S13]  /*1fb0*/  FSETP.GEU.AND P1, PT, R12, -126, PT ;  /* 0xc2fc00000c00780b */ /* 0x000fda0003f2e000 */
[----:B------:R-:W-:-:S04]  /*1fc0*/  @!P1 FMUL R12, R12, 0.5 ;  /* 0x3f0000000c0c9820 */ /* 0x000fc80000400000 */
[----:B------:R-:W0:Y:S02]  /*1fd0*/  MUFU.EX2 R8, R12 ;  /* 0x0000000c00087308 */ /* 0x000e240000000800 */
[----:B0-----:R-:W-:Y:S01]  /*1fe0*/  @!P1 FMUL R8, R8, R8 ;  /* 0x0000000808089220 */ /* 0x001fe20000400000 */
[----:B------:R-:W-:Y:S06]  /*1ff0*/  BRA.U !UP0, `(.L_x_34) ;  /* 0x0000000108c07547 */ /* 0x000fec000b800000 */
[----:B------:R-:W0:Y:S01]  /*2000*/  LDC R9, c[0x0][0x38c] ;  /* 0x0000e300ff097b82 */ /* 0x000e220000000800 */
[----:B------:R-:W-:-:S07]  /*2010*/  CS2R R10, SRZ ;  /* 0x00000000000a7805 */ /* 0x000fce000001ff00 */
.L_x_35:
[----:B------:R-:W-:Y:S01]  /*2020*/  IMAD.IADD R18, R0, 0x1, R11 ;  /* 0x0000000100127824 */ /* 0x000fe200078e020b */
[----:B------:R-:W-:Y:S01]  /*2030*/  IADD3 R11, PT, PT, R11, 0x100, RZ ;  /* 0x000001000b0b7810 */ /* 0x000fe20007ffe0ff */
[----:B------:R-:W-:Y:S02]  /*2040*/  VIADD R10, R10, 0x8 ;  /* 0x000000080a0a7836 */ /* 0x000fe40000000000 */
[-C--:B0-----:R-:W-:Y:S01]  /*2050*/  IMAD R13, R6, R9.reuse, R18 ;  /* 0x00000009060d7224 */ /* 0x081fe200078e0212 */
[C---:B------:R-:W-:Y:S01]  /*2060*/  IADD3 R12, PT, PT, R18.reuse, 0x20, RZ ;  /* 0x00000020120c7810 */ /* 0x040fe20007ffe0ff */
[C---:B------:R-:W-:Y:S01]  /*2070*/  VIADD R20, R18.reuse, 0x40 ;  /* 0x0000004012147836 */ /* 0x040fe20000000000 */
[CC--:B------:R-:W-:Y:S01]  /*2080*/  ISETP.GE.AND P6, PT, R18.reuse, R9.reuse, PT ;  /* 0x000000091200720c */ /* 0x0c0fe20003fc6270 */
[----:B------:R-:W-:Y:S01]  /*2090*/  VIADD R24, R18, 0x80 ;  /* 0x0000008012187836 */ /* 0x000fe20000000000 */
[----:B------:R-:W-:Y:S01]  /*20a0*/  ISETP.GE.AND P1, PT, R12, R9, PT ;  /* 0x000000090c00720c */ /* 0x000fe20003f26270 */
[----:B------:R-:W-:Y:S01]  /*20b0*/  IMAD R12, R13, 0x4, R4 ;  /* 0x000000040d0c7824 */ /* 0x000fe200078e0204 */
[----:B------:R-:W-:-:S02]  /*20c0*/  IADD3 R22, PT, PT, R18, 0x60, RZ ;  /* 0x0000006012167810 */ /* 0x000fc40007ffe0ff */
[-C--:B------:R-:W-:Y:S01]  /*20d0*/  ISETP.GE.AND P2, PT, R20, R9.reuse, PT ;  /* 0x000000091400720c */ /* 0x080fe20003f46270 */
[----:B------:R-:W-:Y:S01]  /*20e0*/  VIADD R20, R18, 0xa0 ;  /* 0x000000a012147836 */ /* 0x000fe20000000000 */
[-C--:B------:R-:W-:Y:S02]  /*20f0*/  ISETP.GE.AND P3, PT, R22, R9.reuse, PT ;  /* 0x000000091600720c */ /* 0x080fe40003f66270 */
[C---:B------:R-:W-:Y:S01]  /*2100*/  IADD3 R22, PT, PT, R18.reuse, 0xc0, RZ ;  /* 0x000000c012167810 */ /* 0x040fe20007ffe0ff */
[----:B------:R-:W-:Y:S01]  /*2110*/  VIADD R18, R18, 0xe0 ;  /* 0x000000e012127836 */ /* 0x000fe20000000000 */
[-C--:B------:R-:W-:Y:S01]  /*2120*/  ISETP.GE.AND P4, PT, R24, R9.reuse, PT ;  /* 0x000000091800720c */ /* 0x080fe20003f86270 */
[----:B------:R-:W0:Y:S01]  /*2130*/  @!P6 LDS R13, [R12] ;  /* 0x000000000c0de984 */ /* 0x000e220000000800 */
[----:B------:R-:W-:-:S03]  /*2140*/  ISETP.GE.AND P5, PT, R20, R9, PT ;  /* 0x000000091400720c */ /* 0x000fc60003fa6270 */
[----:B------:R-:W1:Y:S04]  /*2150*/  @!P1 LDS R21, [R12+0x80] ;  /* 0x000080000c159984 */ /* 0x000e680000000800 */
[----:B------:R-:W2:Y:S04]  /*2160*/  @!P2 LDS R23, [R12+0x100] ;  /* 0x000100000c17a984 */ /* 0x000ea80000000800 */
[----:B------:R-:W3:Y:S04]  /*2170*/  @!P3 LDS R25, [R12+0x180] ;  /* 0x000180000c19b984 */ /* 0x000ee80000000800 */
[----:B------:R-:W4:Y:S04]  /*2180*/  @!P4 LDS R27, [R12+0x200] ;  /* 0x000200000c1bc984 */ /* 0x000f280000000800 */
[----:B------:R-:W5:Y:S01]  /*2190*/  @!P5 LDS R29, [R12+0x280] ;  /* 0x000280000c1dd984 */ /* 0x000f620000000800 */
[C---:B0-----:R-:W-:Y:S01]  /*21a0*/  @!P6 FMUL R13, R8.reuse, R13 ;  /* 0x0000000d080de220 */ /* 0x041fe20000400000 */
[----:B-1----:R-:W-:-:S04]  /*21b0*/  @!P1 FMUL R21, R8, R21 ;  /* 0x0000001508159220 */ /* 0x002fc80000400000 */
[----:B------:R-:W-:Y:S01]  /*21c0*/  @!P6 STS [R12], R13 ;  /* 0x0000000d0c00e388 */ /* 0x000fe20000000800 */
[----:B------:R-:W-:Y:S01]  /*21d0*/  ISETP.GE.AND P6, PT, R22, R9, PT ;  /* 0x000000091600720c */ /* 0x000fe20003fc6270 */
[----:B--2---:R-:W-:Y:S02]  /*21e0*/  @!P2 FMUL R23, R8, R23 ;  /* 0x000000170817a220 */ /* 0x004fe40000400000 */
[----:B------:R-:W-:Y:S01]  /*21f0*/  @!P1 STS [R12+0x80], R21 ;  /* 0x000080150c009388 */ /* 0x000fe20000000800 */
[----:B------:R-:W-:Y:S01]  /*2200*/  ISETP.GE.AND P1, PT, R18, R9, PT ;  /* 0x000000091200720c */ /* 0x000fe20003f26270 */
[C---:B---3--:R-:W-:Y:S02]  /*2210*/  @!P3 FMUL R25, R8.reuse, R25 ;  /* 0x000000190819b220 */ /* 0x048fe40000400000 */
[----:B------:R-:W-:Y:S01]  /*2220*/  @!P2 STS [R12+0x100], R23 ;  /* 0x000100170c00a388 */ /* 0x000fe20000000800 */
[----:B----4-:R-:W-:-:S03]  /*2230*/  @!P4 FMUL R27, R8, R27 ;  /* 0x0000001b081bc220 */ /* 0x010fc60000400000 */
[----:B------:R-:W-:Y:S01]  /*2240*/  @!P3 STS [R12+0x180], R25 ;  /* 0x000180190c00b388 */ /* 0x000fe20000000800 */
[----:B-----5:R-:W-:-:S03]  /*2250*/  @!P5 FMUL R29, R8, R29 ;  /* 0x0000001d081dd220 */ /* 0x020fc60000400000 */
[----:B------:R-:W0:Y:S04]  /*2260*/  @!P6 LDS R18, [R12+0x300] ;  /* 0x000300000c12e984 */ /* 0x000e280000000800 */
[----:B------:R-:W1:Y:S04]  /*2270*/  @!P1 LDS R20, [R12+0x380] ;  /* 0x000380000c149984 */ /* 0x000e680000000800 */
[----:B------:R2:W-:Y:S04]  /*2280*/  @!P4 STS [R12+0x200], R27 ;  /* 0x0002001b0c00c388 */ /* 0x0005e80000000800 */
[----:B------:R2:W-:Y:S01]  /*2290*/  @!P5 STS [R12+0x280], R29 ;  /* 0x0002801d0c00d388 */ /* 0x0005e20000000800 */
[C---:B0-----:R-:W-:Y:S01]  /*22a0*/  @!P6 FMUL R13, R8.reuse, R18 ;  /* 0x00000012080de220 */ /* 0x041fe20000400000 */
[----:B-1----:R-:W-:-:S04]  /*22b0*/  @!P1 FMUL R21, R8, R20 ;  /* 0x0000001408159220 */ /* 0x002fc80000400000 */
[----:B------:R2:W-:Y:S04]  /*22c0*/  @!P6 STS [R12+0x300], R13 ;  /* 0x0003000d0c00e388 */ /* 0x0005e80000000800 */
[----:B------:R2:W-:Y:S01]  /*22d0*/  @!P1 STS [R12+0x380], R21 ;  /* 0x000380150c009388 */ /* 0x0005e20000000800 */
[----:B------:R-:W-:-:S13]  /*22e0*/  ISETP.NE.AND P1, PT, R10, UR7, PT ;  /* 0x000000070a007c0c */ /* 0x000fda000bf25270 */
[----:B--2---:R-:W-:Y:S05]  /*22f0*/  @P1 BRA `(.L_x_35) ;  /* 0xfffffffc00481947 */ /* 0x004fea000383ffff */
.L_x_34:
[----:B------:R-:W-:-:S04]  /*2300*/  ULEA.HI UR4, UR15, 0x1, URZ, 0x1b ;  /* 0x000000010f047891 */ /* 0x000fc8000f8fd8ff */
[----:B------:R-:W-:-:S04]  /*2310*/  ULOP3.LUT UR5, UR4, 0x7, URZ, 0xc0, !UPT ;  /* 0x0000000704057892 */ /* 0x000fc8000f8ec0ff */
[----:B------:R-:W-:-:S09]  /*2320*/  UISETP.NE.AND UP0, UPT, UR5, URZ, UPT ;  /* 0x000000ff0500728c */ /* 0x000fd2000bf05270 */
[----:B------:R-:W-:Y:S05]  /*2330*/  BRA.U !UP0, `(.L_x_33) ;  /* 0x0000000108d47547 */ /* 0x000fea000b800000 */
[----:B------:R-:W-:Y:S02]  /*2340*/  ULOP3.LUT UR10, UR4, 0x3, URZ, 0xc0, !UPT ;  /* 0x00000003040a7892 */ /* 0x000fe4000f8ec0ff */
[----:B------:R-:W-:Y:S02]  /*2350*/  UIADD3 UR4, UPT, UPT, UR5, -0x1, URZ ;  /* 0xffffffff05047890 */ /* 0x000fe4000fffe0ff */
[----:B------:R-:W-:Y:S02]  /*2360*/  UISETP.NE.AND UP1, UPT, UR10, URZ, UPT ;  /* 0x000000ff0a00728c */ /* 0x000fe4000bf25270 */
[----:B------:R-:W-:-:S09]  /*2370*/  UISETP.GE.U32.AND UP0, UPT, UR4, 0x3, UPT ;  /* 0x000000030400788c */ /* 0x000fd2000bf06070 */
[----:B------:R-:W-:Y:S05]  /*2380*/  BRA.U !UP0, `(.L_x_36) ;  /* 0x00000001085c7547 */ /* 0x000fea000b800000 */
[----:B------:R-:W-:Y:S01]  /*2390*/  IMAD.IADD R20, R0, 0x1, R11 ;  /* 0x0000000100147824 */ /* 0x000fe200078e020b */
[----:B------:R-:W-:-:S03]  /*23a0*/  IADD3 R11, PT, PT, R11, 0x80, RZ ;  /* 0x000000800b0b7810 */ /* 0x000fc60007ffe0ff */
[C---:B------:R-:W-:Y:S01]  /*23b0*/  VIADD R10, R20.reuse, 0x20 ;  /* 0x00000020140a7836 */ /* 0x040fe20000000000 */
[C---:B------:R-:W-:Y:S01]  /*23c0*/  IADD3 R12, PT, PT, R20.reuse, 0x40, RZ ;  /* 0x00000040140c7810 */ /* 0x040fe20007ffe0ff */
[C---:B------:R-:W-:Y:S01]  /*23d0*/  VIADD R18, R20.reuse, 0x60 ;  /* 0x0000006014127836 */ /* 0x040fe20000000000 */
[-C--:B------:R-:W-:Y:S01]  /*23e0*/  ISETP.GE.AND P1, PT, R20, R9.reuse, PT ;  /* 0x000000091400720c */ /* 0x080fe20003f26270 */
[-C--:B------:R-:W-:Y:S01]  /*23f0*/  IMAD R13, R6, R9.reuse, R20 ;  /* 0x00000009060d7224 */ /* 0x080fe200078e0214 */
[-C--:B------:R-:W-:Y:S02]  /*2400*/  ISETP.GE.AND P2, PT, R10, R9.reuse, PT ;  /* 0x000000090a00720c */ /* 0x080fe40003f46270 */
[-C--:B------:R-:W-:Y:S01]  /*2410*/  ISETP.GE.AND P3, PT, R12, R9.reuse, PT ;  /* 0x000000090c00720c */ /* 0x080fe20003f66270 */
[----:B------:R-:W-:Y:S01]  /*2420*/  IMAD R10, R13, 0x4, R4 ;  /* 0x000000040d0a7824 */ /* 0x000fe200078e0204 */
[----:B------:R-:W-:-:S07]  /*2430*/  ISETP.GE.AND P4, PT, R18, R9, PT ;  /* 0x000000091200720c */ /* 0x000fce0003f86270 */
[----:B------:R-:W0:Y:S04]  /*2440*/  @!P1 LDS R13, [R10] ;  /* 0x000000000a0d9984 */ /* 0x000e280000000800 */
[----:B------:R-:W1:Y:S04]  /*2450*/  @!P2 LDS R21, [R10+0x80] ;  /* 0x000080000a15a984 */ /* 0x000e680000000800 */
[----:B------:R-:W2:Y:S04]  /*2460*/  @!P3 LDS R23, [R10+0x100] ;  /* 0x000100000a17b984 */ /* 0x000ea80000000800 */
[----:B------:R-:W3:Y:S01]  /*2470*/  @!P4 LDS R25, [R10+0x180] ;  /* 0x000180000a19c984 */ /* 0x000ee20000000800 */
[C---:B0-----:R-:W-:Y:S01]  /*2480*/  @!P1 FMUL R13, R8.reuse, R13 ;  /* 0x0000000d080d9220 */ /* 0x041fe20000400000 */
[----:B-1----:R-:W-:-:S04]  /*2490*/  @!P2 FMUL R21, R8, R21 ;  /* 0x000000150815a220 */ /* 0x002fc80000400000 */
[----:B------:R0:W-:Y:S01]  /*24a0*/  @!P1 STS [R10], R13 ;  /* 0x0000000d0a009388 */ /* 0x0001e20000000800 */
[----:B--2---:R-:W-:-:S03]  /*24b0*/  @!P3 FMUL R23, R8, R23 ;  /* 0x000000170817b220 */ /* 0x004fc60000400000 */
[----:B------:R0:W-:Y:S01]  /*24c0*/  @!P2 STS [R10+0x80], R21 ;  /* 0x000080150a00a388 */ /* 0x0001e20000000800 */
[----:B---3--:R-:W-:-:S03]  /*24d0*/  @!P4 FMUL R25, R8, R25 ;  /* 0x000000190819c220 */ /* 0x008fc60000400000 */
[----:B------:R0:W-:Y:S04]  /*24e0*/  @!P3 STS [R10+0x100], R23 ;  /* 0x000100170a00b388 */ /* 0x0001e80000000800 */
[----:B------:R0:W-:Y:S02]  /*24f0*/  @!P4 STS [R10+0x180], R25 ;  /* 0x000180190a00c388 */ /* 0x0001e40000000800 */
.L_x_36:
[----:B------:R-:W-:Y:S05]  /*2500*/  BRA.U !UP1, `(.L_x_33) ;  /* 0x0000000109607547 */ /* 0x000fea000b800000 */
[----:B------:R-:W-:Y:S02]  /*2510*/  UISETP.NE.AND UP1, UPT, UR10, 0x1, UPT ;  /* 0x000000010a00788c */ /* 0x000fe4000bf25270 */
[----:B------:R-:W-:-:S07]  /*2520*/  ULOP3.LUT UP0, URZ, UR15, 0x20, URZ, 0xc0, !UPT ;  /* 0x000000200fff7892 */ /* 0x000fce000f80c0ff */
[----:B------:R-:W-:Y:S05]  /*2530*/  BRA.U !UP1, `(.L_x_37) ;  /* 0x0000000109347547 */ /* 0x000fea000b800000 */
[----:B------:R-:W-:Y:S02]  /*2540*/  IMAD.IADD R12, R0, 0x1, R11 ;  /* 0x00000001000c7824 */ /* 0x000fe400078e020b */
[----:B------:R-:W-:Y:S02]  /*2550*/  VIADD R11, R11, 0x40 ;  /* 0x000000400b0b7836 */ /* 0x000fe40000000000 */
[C---:B0-----:R-:W-:Y:S01]  /*2560*/  VIADD R10, R12.reuse, 0x20 ;  /* 0x000000200c0a7836 */ /* 0x041fe20000000000 */
[-C--:B------:R-:W-:Y:S01]  /*2570*/  ISETP.GE.AND P1, PT, R12, R9.reuse, PT ;  /* 0x000000090c00720c */ /* 0x080fe20003f26270 */
[----:B------:R-:W-:-:S03]  /*2580*/  IMAD R13, R6, R9, R12 ;  /* 0x00000009060d7224 */ /* 0x000fc600078e020c */
[----:B------:R-:W-:Y:S02]  /*2590*/  ISETP.GE.AND P2, PT, R10, R9, PT ;  /* 0x000000090a00720c */ /* 0x000fe40003f46270 */
[----:B------:R-:W-:-:S07]  /*25a0*/  LEA R10, R13, R4, 0x2 ;  /* 0x000000040d0a7211 */ /* 0x000fce00078e10ff */
[----:B------:R-:W0:Y:S04]  /*25b0*/  @!P1 LDS R13, [R10] ;  /* 0x000000000a0d9984 */ /* 0x000e280000000800 */
[----:B------:R-:W1:Y:S01]  /*25c0*/  @!P2 LDS R21, [R10+0x80] ;  /* 0x000080000a15a984 */ /* 0x000e620000000800 */
[C---:B0-----:R-:W-:Y:S01]  /*25d0*/  @!P1 FMUL R13, R8.reuse, R13 ;  /* 0x0000000d080d9220 */ /* 0x041fe20000400000 */
[----:B-1----:R-:W-:-:S04]  /*25e0*/  @!P2 FMUL R21, R8, R21 ;  /* 0x000000150815a220 */ /* 0x002fc80000400000 */
[----:B------:R1:W-:Y:S04]  /*25f0*/  @!P1 STS [R10], R13 ;  /* 0x0000000d0a009388 */ /* 0x0003e80000000800 */
[----:B------:R1:W-:Y:S02]  /*2600*/  @!P2 STS [R10+0x80], R21 ;  /* 0x000080150a00a388 */ /* 0x0003e40000000800 */
.L_x_37:
[----:B------:R-:W-:Y:S05]  /*2610*/  BRA.U UP0, `(.L_x_33) ;  /* 0x00000001001c7547 */ /* 0x000fea000b800000 */
[----:B01----:R-:W-:-:S05]  /*2620*/  IMAD.IADD R10, R0, 0x1, R11 ;  /* 0x00000001000a7824 */ /* 0x003fca00078e020b */
[----:B------:R-:W-:-:S13]  /*2630*/  ISETP.GE.AND P1, PT, R10, R9, PT ;  /* 0x000000090a00720c */ /* 0x000fda0003f26270 */
[----:B------:R-:W-:-:S05]  /*2640*/  @!P1 IMAD R9, R6, R9, R10 ;  /* 0x0000000906099224 */ /* 0x000fca00078e020a */
[----:B------:R-:W-:-:S05]  /*2650*/  @!P1 LEA R9, R9, R4, 0x2 ;  /* 0x0000000409099211 */ /* 0x000fca00078e10ff */
[----:B------:R-:W0:Y:S02]  /*2660*/  @!P1 LDS R11, [R9] ;  /* 0x00000000090b9984 */ /* 0x000e240000000800 */
[----:B0-----:R-:W-:-:S05]  /*2670*/  @!P1 FMUL R8, R8, R11 ;  /* 0x0000000b08089220 */ /* 0x001fca0000400000 */
[----:B------:R4:W-:Y:S02]  /*2680*/  @!P1 STS [R9], R8 ;  /* 0x0000000809009388 */ /* 0x0009e40000000800 */
.L_x_33:
[----:B------:R-:W5:Y:S01]  /*2690*/  LDCU UR4, c[0x0][0x3c8] ;  /* 0x00007900ff0477ac */ /* 0x000f620008000800 */
[----:B----4-:R-:W-:Y:S02]  /*26a0*/  IMAD.MOV.U32 R8, RZ, RZ, RZ ;  /* 0x000000ffff087224 */ /* 0x010fe400078e00ff */
[----:B-----5:R-:W-:-:S05]  /*26b0*/  IMAD.U32 R11, RZ, RZ, UR4 ;  /* 0x00000004ff0b7e24 */ /* 0x020fca000f8e00ff */
[----:B------:R-:W-:-:S13]  /*26c0*/  ISETP.GE.AND P1, PT, R11, 0x1, PT ;  /* 0x000000010b00780c */ /* 0x000fda0003f26270 */
[----:B------:R-:W-:Y:S05]  /*26d0*/  @!P1 BRA `(.L_x_38) ;  /* 0x0000001400949947 */ /* 0x000fea0003800000 */
[----:B------:R-:W-:Y:S05]  /*26e0*/  @!P0 BRA `(.L_x_39) ;  /* 0x0000001000188947 */ /* 0x000fea0003800000 */
[----:B------:R-:W-:-:S07]  /*26f0*/  CS2R R8, SRZ ;  /* 0x0000000000087805 */ /* 0x000fce000001ff00 */
.L_x_52:
[----:B01--4-:R-:W4:Y:S01]  /*2700*/  LDC R11, c[0x0][0x3c8] ;  /* 0x0000f200ff0b7b82 */ /* 0x013f220000000800 */
[----:B012---:R-:W-:Y:S01]  /*2710*/  IADD3 R10, PT, PT, R0, R9, RZ ;  /* 0x00000009000a7210 */ /* 0x007fe20007ffe0ff */
[----:B------:R-:W-:Y:S01]  /*2720*/  VIADD R9, R9, 0x20 ;  /* 0x0000002009097836 */ /* 0x000fe20000000000 */
[----:B------:R-:W-:Y:S01]  /*2730*/  BSSY.RECONVERGENT B0, `(.L_x_40) ;  /* 0x0000071000007945 */ /* 0x000fe20003800200 */
[----:B------:R-:W-:Y:S01]  /*2740*/  IMAD.MOV.U32 R13, RZ, RZ, RZ ;  /* 0x000000ffff0d7224 */ /* 0x000fe200078e00ff */
[-C--:B----4-:R-:W-:Y:S02]  /*2750*/  ISETP.GE.AND P0, PT, R10, R11.reuse, PT ;  /* 0x0000000b0a00720c */ /* 0x090fe40003f06270 */
[----:B------:R-:W-:-:S11]  /*2760*/  ISETP.GE.AND P1, PT, R9, R11, PT ;  /* 0x0000000b0900720c */ /* 0x000fd60003f26270 */
        /* <DEDUP_REMOVED lines=11> */
.L_x_43:
[-C--:B-1----:R-:W-:Y:S02]  /*2820*/  IMAD R18, R6, R13.reuse, UR4 ;  /* 0x0000000406127e24 */ /* 0x082fe4000f8e020d */
[----:B------:R-:W-:Y:S01]  /*2830*/  IMAD R12, R10, R13, UR4 ;  /* 0x000000040a0c7e24 */ /* 0x000fe2000f8e020d */
[----:B------:R-:W-:Y:S02]  /*2840*/  UIADD3 UR4, UPT, UPT, UR4, 0x8, URZ ;  /* 0x0000000804047890 */ /* 0x000fe4000fffe0ff */
[----:B------:R-:W-:Y:S02]  /*2850*/  LEA R18, R18, UR5, 0x2 ;  /* 0x0000000512127c11 */ /* 0x000fe4000f8e10ff */
[----:B------:R-:W-:Y:S01]  /*2860*/  LEA R12, R12, R17, 0x2 ;  /* 0x000000110c0c7211 */ /* 0x000fe200078e10ff */
[----:B------:R-:W-:Y:S02]  /*2870*/  UISETP.NE.AND UP0, UPT, UR4, UR18, UPT ;  /* 0x000000120400728c */ /* 0x000fe4000bf05270 */
        /* <DEDUP_REMOVED lines=19> */
[----:B------:R-:W4:Y:S01]  /*29b0*/  LDS R20, [R18+0x1c] ;  /* 0x00001c0012147984 */ /* 0x000f220000000800 */
[----:B-1----:R-:W-:-:S04]  /*29c0*/  FFMA R22, R23, R22, R26 ;  /* 0x0000001617167223 */ /* 0x002fc8000000001a */
[----:B--2---:R-:W-:-:S04]  /*29d0*/  FFMA R22, R25, R27, R22 ;  /* 0x0000001b19167223 */ /* 0x004fc80000000016 */
[----:B0-----:R-:W-:-:S04]  /*29e0*/  FFMA R21, R21, R24, R22 ;  /* 0x0000001815157223 */ /* 0x001fc80000000016 */
[----:B----4-:R-:W-:Y:S01]  /*29f0*/  FFMA R20, R20, R28, R21 ;  /* 0x0000001c14147223 */ /* 0x010fe20000000015 */
[----:B------:R-:W-:Y:S06]  /*2a00*/  BRA.U UP0, `(.L_x_43) ;  /* 0xfffffffd00847547 */ /* 0x000fec000b83ffff */
[----:B------:R-:W-:-:S07]  /*2a10*/  IMAD.U32 R13, RZ, RZ, UR18 ;  /* 0x00000012ff0d7e24 */ /* 0x000fce000f8e00ff */
.L_x_42:
        /* <DEDUP_REMOVED lines=10> */
[----:B------:R-:W-:Y:S01]  /*2ac0*/  IMAD R18, R10, UR10, R13 ;  /* 0x0000000a0a127c24 */ /* 0x000fe2000f8e020d */
[----:B------:R-:W-:Y:S01]  /*2ad0*/  IADD3 R13, PT, PT, R13, 0x4, RZ ;  /* 0x000000040d0d7810 */ /* 0x000fe20007ffe0ff */
[----:B0-----:R-:W-:Y:S02]  /*2ae0*/  ULEA UR4, UR5, UR4, 0x18 ;  /* 0x0000000405047291 */ /* 0x001fe4000f8ec0ff */
[----:B------:R-:W-:-:S04]  /*2af0*/  IMAD R24, R18, 0x4, R17 ;  /* 0x0000000412187824 */ /* 0x000fc800078e0211 */
        /* <DEDUP_REMOVED lines=8> */
[----:B------:R-:W4:Y:S01]  /*2b80*/  LDS R28, [R24+0xc] ;  /* 0x00000c00181c7984 */ /* 0x000f220000000800 */
[----:B0-----:R-:W-:-:S04]  /*2b90*/  FFMA R23, R23, R25, R20 ;  /* 0x0000001917177223 */ /* 0x001fc80000000014 */
[----:B-1----:R-:W-:-:S04]  /*2ba0*/  FFMA R23, R26, R27, R23 ;  /* 0x0000001b1a177223 */ /* 0x002fc80000000017 */
[----:B--2---:R-:W-:-:S04]  /*2bb0*/  FFMA R21, R18, R21, R23 ;  /* 0x0000001512157223 */ /* 0x004fc80000000017 */
[----:B----4-:R-:W-:-:S07]  /*2bc0*/  FFMA R20, R12, R28, R21 ;  /* 0x0000001c0c147223 */ /* 0x010fce0000000015 */
.L_x_45:
        /* <DEDUP_REMOVED lines=16> */
[----:B------:R-:W1:Y:S01]  /*2cd0*/  LDS R24, [R18+0x4] ;  /* 0x0000040012187984 */ /* 0x000e620000000800 */
[----:B0-----:R-:W-:-:S04]  /*2ce0*/  FFMA R20, R21, R22, R20 ;  /* 0x0000001615147223 */ /* 0x001fc80000000014 */
[----:B-1----:R-:W-:-:S07]  /*2cf0*/  FFMA R20, R23, R24, R20 ;  /* 0x0000001817147223 */ /* 0x002fce0000000014 */
.L_x_46:
[----:B------:R-:W-:Y:S05]  /*2d00*/  BRA.U !UP1, `(.L_x_44) ;  /* 0x00000001092c7547 */ /* 0x000fea000b800000 */
[----:B------:R-:W0:Y:S01]  /*2d10*/  S2UR UR5, SR_CgaCtaId ;  /* 0x00000000000579c3 */ /* 0x000e220000008800 */
[----:B------:R-:W1:Y:S01]  /*2d20*/  LDCU UR10, c[0x0][0x38c] ;  /* 0x00007180ff0a77ac */ /* 0x000e620008000800 */
[----:B------:R-:W-:Y:S01]  /*2d30*/  UMOV UR4, 0x400 ;  /* 0x0000040000047882 */ /* 0x000fe20000000000 */
[--C-:B-1----:R-:W-:Y:S02]  /*2d40*/  IMAD R18, R10, UR10, R13.reuse ;  /* 0x0000000a0a127c24 */ /* 0x102fe4000f8e020d */
[----:B------:R-:W-:Y:S01]  /*2d50*/  IMAD R12, R6, UR10, R13 ;  /* 0x0000000a060c7c24 */ /* 0x000fe2000f8e020d */
[----:B0-----:R-:W-:Y:S02]  /*2d60*/  ULEA UR4, UR5, UR4, 0x18 ;  /* 0x0000000405047291 */ /* 0x001fe4000f8ec0ff */
[----:B------:R-:W-:-:S04]  /*2d70*/  LEA R18, R18, R17, 0x2 ;  /* 0x0000001112127211 */ /* 0x000fc800078e10ff */
[----:B------:R-:W-:Y:S02]  /*2d80*/  LEA R12, R12, UR4, 0x2 ;  /* 0x000000040c0c7c11 */ /* 0x000fe4000f8e10ff */
[----:B------:R-:W-:Y:S04]  /*2d90*/  LDS R18, [R18] ;  /* 0x0000000012127984 */ /* 0x000fe80000000800 */
[----:B------:R-:W0:Y:S02]  /*2da0*/  LDS R13, [R12] ;  /* 0x000000000c0d7984 */ /* 0x000e240000000800 */
[----:B0-----:R-:W-:-:S07]  /*2db0*/  FFMA R20, R13, R18, R20 ;  /* 0x000000120d147223 */ /* 0x001fce0000000014 */
.L_x_44:
[----:B------:R-:W3:Y:S02]  /*2dc0*/  LDCU UR4, c[0x0][0x3b0] ;  /* 0x00007600ff0477ac */ /* 0x000ee40008000800 */
[----:B---3--:R-:W-:-:S04]  /*2dd0*/  FFMA R20, R20, UR4, -R7 ;  /* 0x0000000414147c23 */ /* 0x008fc80008000807 */
[----:B------:R-:W-:-:S05]  /*2de0*/  FMUL R20, R20, 1.4426950216293334961 ;  /* 0x3fb8aa3b14147820 */ /* 0x000fca0000400000 */
[----:B------:R-:W-:-:S13]  /*2df0*/  FSETP.GEU.AND P0, PT, R20, -126, PT ;  /* 0xc2fc00001400780b */ /* 0x000fda0003f0e000 */
[----:B------:R-:W-:-:S04]  /*2e00*/  @!P0 FMUL R20, R20, 0.5 ;  /* 0x3f00000014148820 */ /* 0x000fc80000400000 */
[----:B------:R-:W0:Y:S02]  /*2e10*/  MUFU.EX2 R13, R20 ;  /* 0x00000014000d7308 */ /* 0x000e240000000800 */
[----:B0-----:R-:W-:-:S04]  /*2e20*/  @!P0 FMUL R13, R13, R13 ;  /* 0x0000000d0d0d8220 */ /* 0x001fc80000400000 */
[----:B------:R-:W-:-:S07]  /*2e30*/  FADD R8, R8, R13 ;  /* 0x0000000d08087221 */ /* 0x000fce0000000000 */
.L_x_41:
[----:B------:R-:W-:Y:S05]  /*2e40*/  BSYNC.RECONVERGENT B0 ;  /* 0x0000000000007941 */ /* 0x000fea0003800200 */
.L_x_40:
[----:B------:R-:W-:Y:S02]  /*2e50*/  UISETP.GE.U32.AND UP1, UPT, UR15, 0xe0, UPT ;  /* 0x000000e00f00788c */ /* 0x000fe4000bf26070 */
[----:B------:R-:W-:Y:S01]  /*2e60*/  ULEA.HI UR10, UR15, 0x1, URZ, 0x1b ;  /* 0x000000010f0a7891 */ /* 0x000fe2000f8fd8ff */
[----:B------:R-:W-:-:S03]  /*2e70*/  UMOV UR4, URZ ;  /* 0x000000ff00047c82 */ /* 0x000fc60008000000 */
[----:B------:R-:W-:-:S04]  /*2e80*/  ULOP3.LUT UR11, UR10, 0x7, URZ, 0xc0, !UPT ;  /* 0x000000070a0b7892 */ /* 0x000fc8000f8ec0ff */
[----:B------:R-:W-:Y:S01]  /*2e90*/  UISETP.NE.AND UP0, UPT, UR11, URZ, UPT ;  /* 0x000000ff0b00728c */ /* 0x000fe2000bf05270 */
[----:B------:R-:W-:Y:S10]  /*2ea0*/  BRA.U !UP1, `(.L_x_47) ;  /* 0x0000000109f07547 */ /* 0x000ff4000b800000 */
[----:B------:R-:W-:Y:S01]  /*2eb0*/  ISETP.GE.AND P0, PT, R10, R11, PT ;  /* 0x0000000b0a00720c */ /* 0x000fe20003f06270 */
[----:B------:R-:W0:Y:S01]  /*2ec0*/  LDCU UR20, c[0x0][0x38c] ;  /* 0x00007180ff1477ac */ /* 0x000e220008000800 */
[----:B------:R-:W-:Y:S01]  /*2ed0*/  UMOV UR4, URZ ;  /* 0x000000ff00047c82 */ /* 0x000fe20008000000 */
[----:B------:R-:W-:-:S10]  /*2ee0*/  UMOV UR5, URZ ;  /* 0x000000ff00057c82 */ /* 0x000fd40008000000 */
.L_x_48:
[----:B-1----:R-:W-:Y:S01]  /*2ef0*/  VIADD R11, R0, UR4 ;  /* 0x00000004000b7c36 */ /* 0x002fe20008000000 */
[----:B------:R-:W-:Y:S02]  /*2f00*/  UIADD3 UR5, UPT, UPT, UR5, 0x8, URZ ;  /* 0x0000000805057890 */ /* 0x000fe4000fffe0ff */
[----:B------:R-:W-:Y:S01]  /*2f10*/  UIADD3 UR4, UPT, UPT, UR4, 0x100, URZ ;  /* 0x0000010004047890 */ /* 0x000fe2000fffe0ff */
[--C-:B0-----:R-:W-:Y:S01]  /*2f20*/  IMAD R23, R6, UR20, R11.reuse ;  /* 0x0000001406177c24 */ /* 0x101fe2000f8e020b */
[C---:B------:R-:W-:Y:S01]  /*2f30*/  ISETP.GE.OR P2, PT, R11.reuse, UR20, P0 ;  /* 0x000000140b007c0c */ /* 0x040fe20008746670 */
[----:B------:R-:W-:Y:S01]  /*2f40*/  IMAD R21, R10, UR20, R11 ;  /* 0x000000140a157c24 */ /* 0x000fe2000f8e020b */
[----:B------:R-:W-:Y:S01]  /*2f50*/  UISETP.NE.AND UP1, UPT, UR5, UR7, UPT ;  /* 0x000000070500728c */ /* 0x000fe2000bf25270 */
[----:B------:R-:W-:Y:S01]  /*2f60*/  VIADD R22, R11, 0x20 ;  /* 0x000000200b167836 */ /* 0x000fe20000000000 */
[----:B------:R-:W-:Y:S01]  /*2f70*/  LEA R18, R23, R4, 0x2 ;  /* 0x0000000417127211 */ /* 0x000fe200078e10ff */
[----:B------:R-:W-:-:S03]  /*2f80*/  IMAD R12, R21, 0x4, R16 ;  /* 0x00000004150c7824 */ /* 0x000fc600078e0210 */
[----:B------:R-:W-:Y:S01]  /*2f90*/  ISETP.GE.OR P3, PT, R22, UR20, P0 ;  /* 0x0000001416007c0c */ /* 0x000fe20008766670 */
[----:B------:R-:W-:-:S04]  /*2fa0*/  VIADD R22, R11, 0x40 ;  /* 0x000000400b167836 */ /* 0x000fc80000000000 */
[----:B------:R-:W-:Y:S04]  /*2fb0*/  @!P2 LDS R20, [R12] ;  /* 0x000000000c14a984 */ /* 0x000fe80000000800 */
[----:B------:R-:W0:Y:S04]  /*2fc0*/  @!P2 LDS R21, [R18] ;  /* 0x000000001215a984 */ /* 0x000e280000000800 */
[----:B------:R-:W-:Y:S01]  /*2fd0*/  @!P3 LDS R23, [R18+0x80] ;  /* 0x000080001217b984 */ /* 0x000fe20000000800 */
[----:B0-----:R-:W-:-:S05]  /*2fe0*/  @!P2 FFMA R21, R20, R13, R21 ;  /* 0x0000000d1415a223 */ /* 0x001fca0000000015 */
[----:B------:R-:W-:Y:S01]  /*2ff0*/  @!P2 STS [R18], R21 ;  /* 0x000000151200a388 */ /* 0x000fe20000000800 */
[----:B------:R-:W-:Y:S02]  /*3000*/  ISETP.GE.OR P2, PT, R22, UR20, P0 ;  /* 0x0000001416007c0c */ /* 0x000fe40008746670 */
[----:B------:R-:W-:Y:S01]  /*3010*/  IADD3 R22, PT, PT, R11, 0x60, RZ ;  /* 0x000000600b167810 */ /* 0x000fe20007ffe0ff */
[----:B------:R-:W0:Y:S10]  /*3020*/  @!P3 LDS R20, [R12+0x80] ;  /* 0x000080000c14b984 */ /* 0x000e340000000800 */
[----:B------:R-:W-:Y:S01]  /*3030*/  @!P2 LDS R25, [R18+0x100] ;  /* 0x000100001219a984 */ /* 0x000fe20000000800 */
[----:B0-----:R-:W-:-:S05]  /*3040*/  @!P3 FFMA R23, R20, R13, R23 ;  /* 0x0000000d1417b223 */ /* 0x001fca0000000017 */
[----:B------:R-:W-:Y:S01]  /*3050*/  @!P3 STS [R18+0x80], R23 ;  /* 0x000080171200b388 */ /* 0x000fe20000000800 */
[----:B------:R-:W-:Y:S01]  /*3060*/  ISETP.GE.OR P3, PT, R22, UR20, P0 ;  /* 0x0000001416007c0c */ /* 0x000fe20008766670 */
[----:B------:R-:W-:Y:S02]  /*3070*/  VIADD R22, R11, 0x80 ;  /* 0x000000800b167836 */ /* 0x000fe40000000000 */
        /* <DEDUP_REMOVED lines=10> */
[----:B------:R-:W-:Y:S02]  /*3120*/  ISETP.GE.OR P3, PT, R22, UR20, P0 ;  /* 0x0000001416007c0c */ /* 0x000fe40008766670 */
[C---:B------:R-:W-:Y:S01]  /*3130*/  IADD3 R22, PT, PT, R11.reuse, 0xc0, RZ ;  /* 0x000000c00b167810 */ /* 0x040fe20007ffe0ff */
[----:B------:R-:W0:Y:S01]  /*3140*/  @!P2 LDS R20, [R12+0x200] ;  /* 0x000200000c14a984 */ /* 0x000e220000000800 */
[----:B------:R-:W-:-:S09]  /*3150*/  VIADD R11, R11, 0xe0 ;  /* 0x000000e00b0b7836 */ /* 0x000fd20000000000 */
[----:B------:R-:W-:Y:S01]  /*3160*/  @!P3 LDS R25, [R18+0x280] ;  /* 0x000280001219b984 */ /* 0x000fe20000000800 */
[----:B0-----:R-:W-:-:S05]  /*3170*/  @!P2 FFMA R23, R20, R13, R23 ;  /* 0x0000000d1417a223 */ /* 0x001fca0000000017 */
[----:B------:R-:W-:Y:S01]  /*3180*/  @!P2 STS [R18+0x200], R23 ;  /* 0x000200171200a388 */ /* 0x000fe20000000800 */
[----:B------:R-:W-:-:S03]  /*3190*/  ISETP.GE.OR P2, PT, R22, UR20, P0 ;  /* 0x0000001416007c0c */ /* 0x000fc60008746670 */
[----:B------:R-:W0:Y:S10]  /*31a0*/  @!P3 LDS R20, [R12+0x280] ;  /* 0x000280000c14b984 */ /* 0x000e340000000800 */
[----:B------:R-:W-:Y:S01]  /*31b0*/  @!P2 LDS R21, [R18+0x300] ;  /* 0x000300001215a984 */ /* 0x000fe20000000800 */
[----:B0-----:R-:W-:-:S05]  /*31c0*/  @!P3 FFMA R25, R20, R13, R25 ;  /* 0x0000000d1419b223 */ /* 0x001fca0000000019 */
[----:B------:R-:W-:Y:S01]  /*31d0*/  @!P3 STS [R18+0x280], R25 ;  /* 0x000280191200b388 */ /* 0x000fe20000000800 */
[----:B------:R-:W-:-:S03]  /*31e0*/  ISETP.GE.OR P3, PT, R11, UR20, P0 ;  /* 0x000000140b007c0c */ /* 0x000fc60008766670 */
[----:B------:R-:W0:Y:S10]  /*31f0*/  @!P2 LDS R20, [R12+0x300] ;  /* 0x000300000c14a984 */ /* 0x000e340000000800 */
[----:B------:R-:W-:Y:S01]  /*3200*/  @!P3 LDS R11, [R18+0x380] ;  /* 0x00038000120bb984 */ /* 0x000fe20000000800 */
[----:B0-----:R-:W-:-:S05]  /*3210*/  @!P2 FFMA R21, R20, R13, R21 ;  /* 0x0000000d1415a223 */ /* 0x001fca0000000015 */
[----:B------:R-:W-:Y:S04]  /*3220*/  @!P2 STS [R18+0x300], R21 ;  /* 0x000300151200a388 */ /* 0x000fe80000000800 */
[----:B------:R-:W0:Y:S02]  /*3230*/  @!P3 LDS R20, [R12+0x380] ;  /* 0x000380000c14b984 */ /* 0x000e240000000800 */
[----:B0-----:R-:W-:-:S05]  /*3240*/  @!P3 FFMA R11, R20, R13, R11 ;  /* 0x0000000d140bb223 */ /* 0x001fca000000000b */
[----:B------:R1:W-:Y:S01]  /*3250*/  @!P3 STS [R18+0x380], R11 ;  /* 0x0003800b1200b388 */ /* 0x0003e20000000800 */
[----:B------:R-:W-:Y:S05]  /*3260*/  BRA.U UP1, `(.L_x_48) ;  /* 0xfffffffd01207547 */ /* 0x000fea000b83ffff */
.L_x_47:
[----:B------:R-:W-:Y:S05]  /*3270*/  BRA.U !UP0, `(.L_x_49) ;  /* 0x00000005082c7547 */ /* 0x000fea000b800000 */
[----:B------:R-:W-:Y:S02]  /*3280*/  UIADD3 UR5, UPT, UPT, UR11, -0x1, URZ ;  /* 0xffffffff0b057890 */ /* 0x000fe4000fffe0ff */
[----:B------:R-:W-:Y:S02]  /*3290*/  ULOP3.LUT UR10, UR10, 0x3, URZ, 0xc0, !UPT ;  /* 0x000000030a0a7892 */ /* 0x000fe4000f8ec0ff */
[----:B------:R-:W-:Y:S02]  /*32a0*/  UISETP.GE.U32.AND UP0, UPT, UR5, 0x3, UPT ;  /* 0x000000030500788c */ /* 0x000fe4000bf06070 */
[----:B------:R-:W-:-:S07]  /*32b0*/  UISETP.NE.AND UP1, UPT, UR10, URZ, UPT ;  /* 0x000000ff0a00728c */ /* 0x000fce000bf25270 */
[----:B------:R-:W-:Y:S05]  /*32c0*/  BRA.U !UP0, `(.L_x_50) ;  /* 0x0000000108807547 */ /* 0x000fea000b800000 */
[----:B------:R-:W0:Y:S01]  /*32d0*/  LDCU UR5, c[0x0][0x3c8] ;  /* 0x00007900ff0577ac */ /* 0x000e220008000800 */
[----:B-1----:R-:W-:Y:S01]  /*32e0*/  VIADD R11, R0, UR4 ;  /* 0x00000004000b7c36 */ /* 0x002fe20008000000 */
[----:B------:R-:W1:Y:S03]  /*32f0*/  LDCU UR11, c[0x0][0x38c] ;  /* 0x00007180ff0b77ac */ /* 0x000e660008000800 */
[----:B------:R-:W-:Y:S01]  /*3300*/  VIADD R22, R11, 0x20 ;  /* 0x000000200b167836 */ /* 0x000fe20000000000 */
[----:B------:R-:W-:Y:S01]  /*3310*/  UIADD3 UR4, UPT, UPT, UR4, 0x80, URZ ;  /* 0x0000008004047890 */ /* 0x000fe2000fffe0ff */
[----:B0-----:R-:W-:-:S04]  /*3320*/  ISETP.GE.AND P0, PT, R10, UR5, PT ;  /* 0x000000050a007c0c */ /* 0x001fc8000bf06270 */
[C---:B-1----:R-:W-:Y:S01]  /*3330*/  ISETP.GE.OR P2, PT, R11.reuse, UR11, P0 ;  /* 0x0000000b0b007c0c */ /* 0x042fe20008746670 */
[--C-:B------:R-:W-:Y:S01]  /*3340*/  IMAD R21, R10, UR11, R11.reuse ;  /* 0x0000000b0a157c24 */ /* 0x100fe2000f8e020b */
[----:B------:R-:W-:Y:S01]  /*3350*/  ISETP.GE.OR P3, PT, R22, UR11, P0 ;  /* 0x0000000b16007c0c */ /* 0x000fe20008766670 */
[----:B------:R-:W-:Y:S01]  /*3360*/  IMAD R23, R6, UR11, R11 ;  /* 0x0000000b06177c24 */ /* 0x000fe2000f8e020b */
[C---:B------:R-:W-:Y:S01]  /*3370*/  IADD3 R22, PT, PT, R11.reuse, 0x40, RZ ;  /* 0x000000400b167810 */ /* 0x040fe20007ffe0ff */
[----:B------:R-:W-:Y:S01]  /*3380*/  VIADD R11, R11, 0x60 ;  /* 0x000000600b0b7836 */ /* 0x000fe20000000000 */
[----:B------:R-:W-:Y:S01]  /*3390*/  LEA R12, R21, R16, 0x2 ;  /* 0x00000010150c7211 */ /* 0x000fe200078e10ff */
[----:B------:R-:W-:-:S06]  /*33a0*/  IMAD R18, R23, 0x4, R4 ;  /* 0x0000000417127824 */ /* 0x000fcc00078e0204 */
[----:B------:R-:W-:Y:S04]  /*33b0*/  @!P2 LDS R20, [R12] ;  /* 0x000000000c14a984 */ /* 0x000fe80000000800 */
[----:B------:R-:W0:Y:S04]  /*33c0*/  @!P2 LDS R21, [R18] ;  /* 0x000000001215a984 */ /* 0x000e280000000800 */
[----:B------:R-:W-:Y:S01]  /*33d0*/  @!P3 LDS R23, [R18+0x80] ;  /* 0x000080001217b984 */ /* 0x000fe20000000800 */
[----:B0-----:R-:W-:-:S05]  /*33e0*/  @!P2 FFMA R21, R20, R13, R21 ;  /* 0x0000000d1415a223 */ /* 0x001fca0000000015 */
[----:B------:R-:W-:Y:S01]  /*33f0*/  @!P2 STS [R18], R21 ;  /* 0x000000151200a388 */ /* 0x000fe20000000800 */
[----:B------:R-:W-:Y:S02]  /*3400*/  ISETP.GE.OR P2, PT, R22, UR11, P0 ;  /* 0x0000000b16007c0c */ /* 0x000fe40008746670 */
[----:B------:R-:W-:Y:S01]  /*3410*/  ISETP.GE.OR P0, PT, R11, UR11, P0 ;  /* 0x0000000b0b007c0c */ /* 0x000fe20008706670 */
[----:B------:R-:W0:Y:S10]  /*3420*/  @!P3 LDS R20, [R12+0x80] ;  /* 0x000080000c14b984 */ /* 0x000e340000000800 */
[----:B------:R-:W-:Y:S04]  /*3430*/  @!P2 LDS R25, [R18+0x100] ;  /* 0x000100001219a984 */ /* 0x000fe80000000800 */
[----:B------:R-:W-:Y:S01]  /*3440*/  @!P0 LDS R11, [R18+0x180] ;  /* 0x00018000120b8984 */ /* 0x000fe20000000800 */
[----:B0-----:R-:W-:-:S05]  /*3450*/  @!P3 FFMA R23, R20, R13, R23 ;  /* 0x0000000d1417b223 */ /* 0x001fca0000000017 */
[----:B------:R-:W-:Y:S04]  /*3460*/  @!P3 STS [R18+0x80], R23 ;  /* 0x000080171200b388 */ /* 0x000fe80000000800 */
[----:B------:R-:W0:Y:S02]  /*3470*/  @!P2 LDS R20, [R12+0x100] ;  /* 0x000100000c14a984 */ /* 0x000e240000000800 */
[----:B0-----:R-:W-:-:S05]  /*3480*/  @!P2 FFMA R25, R20, R13, R25 ;  /* 0x0000000d1419a223 */ /* 0x001fca0000000019 */
[----:B------:R-:W-:Y:S04]  /*3490*/  @!P2 STS [R18+0x100], R25 ;  /* 0x000100191200a388 */ /* 0x000fe80000000800 */
[----:B------:R-:W0:Y:S02]  /*34a0*/  @!P0 LDS R20, [R12+0x180] ;  /* 0x000180000c148984 */ /* 0x000e240000000800 */
[----:B0-----:R-:W-:-:S05]  /*34b0*/  @!P0 FFMA R11, R20, R13, R11 ;  /* 0x0000000d140b8223 */ /* 0x001fca000000000b */
[----:B------:R0:W-:Y:S02]  /*34c0*/  @!P0 STS [R18+0x180], R11 ;  /* 0x0001800b12008388 */ /* 0x0001e40000000800 */
.L_x_50:
[----:B------:R-:W-:Y:S05]  /*34d0*/  BRA.U !UP1, `(.L_x_49) ;  /* 0x0000000109947547 */ /* 0x000fea000b800000 */
[----:B------:R-:W-:Y:S02]  /*34e0*/  UISETP.NE.AND UP0, UPT, UR10, 0x1, UPT ;  /* 0x000000010a00788c */ /* 0x000fe4000bf05270 */
[----:B------:R-:W-:-:S07]  /*34f0*/  ULOP3.LUT UP1, URZ, UR15, 0x20, URZ, 0xc0, !UPT ;  /* 0x000000200fff7892 */ /* 0x000fce000f82c0ff */
[----:B------:R-:W-:Y:S05]  /*3500*/  BRA.U !UP0, `(.L_x_51) ;  /* 0x0000000108507547 */ /* 0x000fea000b800000 */
[----:B------:R-:W2:Y:S01]  /*3510*/  LDCU UR5, c[0x0][0x3c8] ;  /* 0x00007900ff0577ac */ /* 0x000ea20008000800 */
[----:B------:R-:W-:Y:S01]  /*3520*/  VIADD R23, R0, UR4 ;  /* 0x0000000400177c36 */ /* 0x000fe20008000000 */
[----:B------:R-:W4:Y:S03]  /*3530*/  LDCU UR10, c[0x0][0x38c] ;  /* 0x00007180ff0a77ac */ /* 0x000f260008000800 */
[----:B01----:R-:W-:Y:S01]  /*3540*/  VIADD R18, R23, 0x20 ;  /* 0x0000002017127836 */ /* 0x003fe20000000000 */
[----:B------:R-:W-:Y:S01]  /*3550*/  UIADD3 UR4, UPT, UPT, UR4, 0x40, URZ ;  /* 0x0000004004047890 */ /* 0x000fe2000fffe0ff */
[----:B--2---:R-:W-:-:S04]  /*3560*/  ISETP.GE.AND P0, PT, R10, UR5, PT ;  /* 0x000000050a007c0c */ /* 0x004fc8000bf06270 */
[----:B----4-:R-:W-:Y:S01]  /*3570*/  ISETP.GE.OR P2, PT, R23, UR10, P0 ;  /* 0x0000000a17007c0c */ /* 0x010fe20008746670 */
[--C-:B------:R-:W-:Y:S01]  /*3580*/  IMAD R11, R10, UR10, R23.reuse ;  /* 0x0000000a0a0b7c24 */ /* 0x100fe2000f8e0217 */
[----:B------:R-:W-:Y:S01]  /*3590*/  ISETP.GE.OR P0, PT, R18, UR10, P0 ;  /* 0x0000000a12007c0c */ /* 0x000fe20008706670 */
[----:B------:R-:W-:-:S03]  /*35a0*/  IMAD R21, R6, UR10, R23 ;  /* 0x0000000a06157c24 */ /* 0x000fc6000f8e0217 */
[----:B------:R-:W-:Y:S01]  /*35b0*/  LEA R20, R11, R16, 0x2 ;  /* 0x000000100b147211 */ /* 0x000fe200078e10ff */
[----:B------:R-:W-:-:S06]  /*35c0*/  IMAD R22, R21, 0x4, R4 ;  /* 0x0000000415167824 */ /* 0x000fcc00078e0204 */
[----:B------:R-:W-:Y:S04]  /*35d0*/  @!P2 LDS R12, [R20] ;  /* 0x00000000140ca984 */ /* 0x000fe80000000800 */
[----:B------:R-:W0:Y:S04]  /*35e0*/  @!P2 LDS R11, [R22] ;  /* 0x00000000160ba984 */ /* 0x000e280000000800 */
[----:B------:R-:W-:Y:S01]  /*35f0*/  @!P0 LDS R21, [R22+0x80] ;  /* 0x0000800016158984 */ /* 0x000fe20000000800 */
[----:B0-----:R-:W-:-:S05]  /*3600*/  @!P2 FFMA R11, R12, R13, R11 ;  /* 0x0000000d0c0ba223 */ /* 0x001fca000000000b */
[----:B------:R-:W-:Y:S04]  /*3610*/  @!P2 STS [R22], R11 ;  /* 0x0000000b1600a388 */ /* 0x000fe80000000800 */
[----:B------:R-:W0:Y:S02]  /*3620*/  @!P0 LDS R12, [R20+0x80] ;  /* 0x00008000140c8984 */ /* 0x000e240000000800 */
[----:B0-----:R-:W-:-:S05]  /*3630*/  @!P0 FFMA R12, R12, R13, R21 ;  /* 0x0000000d0c0c8223 */ /* 0x001fca0000000015 */
[----:B------:R2:W-:Y:S02]  /*3640*/  @!P0 STS [R22+0x80], R12 ;  /* 0x0000800c16008388 */ /* 0x0005e40000000800 */
.L_x_51:
[----:B------:R-:W-:Y:S05]  /*3650*/  BRA.U UP1, `(.L_x_49) ;  /* 0x0000000101347547 */ /* 0x000fea000b800000 */
[----:B------:R-:W4:Y:S01]  /*3660*/  LDCU UR5, c[0x0][0x38c] ;  /* 0x00007180ff0577ac */ /* 0x000f220008000800 */
[----:B------:R-:W-:Y:S01]  /*3670*/  IADD3 R21, PT, PT, R0, UR4, RZ ;  /* 0x0000000400157c10 */ /* 0x000fe2000fffe0ff */
[----:B------:R-:W5:Y:S03]  /*3680*/  LDCU UR10, c[0x0][0x3c8] ;  /* 0x00007900ff0a77ac */ /* 0x000f660008000800 */
[----:B----4-:R-:W-:-:S04]  /*3690*/  ISETP.GE.AND P0, PT, R21, UR5, PT ;  /* 0x0000000515007c0c */ /* 0x010fc8000bf06270 */
[----:B-----5:R-:W-:-:S13]  /*36a0*/  ISETP.GE.OR P0, PT, R10, UR10, P0 ;  /* 0x0000000a0a007c0c */ /* 0x020fda0008706670 */
[--C-:B01----:R-:W-:Y:S02]  /*36b0*/  @!P0 IMAD R11, R10, UR5, R21.reuse ;  /* 0x000000050a0b8c24 */ /* 0x103fe4000f8e0215 */
[----:B------:R-:W-:Y:S02]  /*36c0*/  @!P0 IMAD R21, R6, UR5, R21 ;  /* 0x0000000506158c24 */ /* 0x000fe4000f8e0215 */
[----:B------:R-:W-:Y:S02]  /*36d0*/  @!P0 IMAD R11, R11, 0x4, R16 ;  /* 0x000000040b0b8824 */ /* 0x000fe400078e0210 */
[----:B------:R-:W-:-:S03]  /*36e0*/  @!P0 IMAD R21, R21, 0x4, R4 ;  /* 0x0000000415158824 */ /* 0x000fc600078e0204 */
[----:B------:R-:W-:Y:S04]  /*36f0*/  @!P0 LDS R10, [R11] ;  /* 0x000000000b0a8984 */ /* 0x000fe80000000800 */
[----:B------:R-:W0:Y:S02]  /*3700*/  @!P0 LDS R23, [R21] ;  /* 0x0000000015178984 */ /* 0x000e240000000800 */
[----:B0-----:R-:W-:-:S05]  /*3710*/  @!P0 FFMA R10, R10, R13, R23 ;  /* 0x0000000d0a0a8223 */ /* 0x001fca0000000017 */
[----:B------:R4:W-:Y:S02]  /*3720*/  @!P0 STS [R21], R10 ;  /* 0x0000000a15008388 */ /* 0x0009e40000000800 */
.L_x_49:
[----:B------:R-:W-:Y:S05]  /*3730*/  @!P1 BRA `(.L_x_52) ;  /* 0xffffffec00f09947 */ /* 0x000fea000383ffff */
[----:B------:R-:W-:Y:S05]  /*3740*/  BRA `(.L_x_38) ;  /* 0x0000000400787947 */ /* 0x000fea0003800000 */
.L_x_39:
[----:B------:R-:W4:Y:S01]  /*3750*/  LDC R8, c[0x0][0x3c8] ;  /* 0x0000f200ff087b82 */ /* 0x000f220000000800 */
[----:B------:R-:W5:Y:S01]  /*3760*/  LDCU UR4, c[0x0][0x3b0] ;  /* 0x00007600ff0477ac */ /* 0x000f620008000800 */
[----:B------:R-:W-:Y:S01]  /*3770*/  ISETP.GE.U32.AND P1, PT, R11, 0x61, PT ;  /* 0x000000610b00780c */ /* 0x000fe20003f26070 */
[----:B012---:R-:W-:Y:S02]  /*3780*/  IMAD.MOV.U32 R13, RZ, RZ, RZ ;  /* 0x000000ffff0d7224 */ /* 0x007fe400078e00ff */
[----:B-----5:R-:W-:Y:S01]  /*3790*/  FMUL R10, RZ, UR4 ;  /* 0x00000004ff0a7c20 */ /* 0x020fe20008400000 */
[----:B----4-:R-:W-:-:S04]  /*37a0*/  IADD3 R8, PT, PT, R8, -0x1, RZ ;  /* 0xffffffff08087810 */ /* 0x010fc80007ffe0ff */
[----:B------:R-:W-:-:S04]  /*37b0*/  LEA.HI R8, R8, 0x1, RZ, 0x1b ;  /* 0x0000000108087811 */ /* 0x000fc800078fd8ff */
[----:B------:R-:W-:Y:S01]  /*37c0*/  LOP3.LUT R9, R8, 0x3, RZ, 0xc0, !PT ;  /* 0x0000000308097812 */ /* 0x000fe200078ec0ff */
[----:B------:R-:W-:-:S03]  /*37d0*/  IMAD.MOV.U32 R8, RZ, RZ, RZ ;  /* 0x000000ffff087224 */ /* 0x000fc600078e00ff */
[----:B------:R-:W-:Y:S01]  /*37e0*/  ISETP.NE.AND P0, PT, R9, RZ, PT ;  /* 0x000000ff0900720c */ /* 0x000fe20003f05270 */
[----:B------:R-:W-:-:S12]  /*37f0*/  @!P1 BRA `(.L_x_53) ;  /* 0x0000000000b89947 */ /* 0x000fd80003800000 */
[----:B------:R-:W0:Y:S01]  /*3800*/  LDC R11, c[0x0][0x3c8] ;  /* 0x0000f200ff0b7b82 */ /* 0x000e220000000800 */
[----:B---3--:R-:W-:Y:S01]  /*3810*/  FADD R12, R10, -R7 ;  /* 0x800000070a0c7221 */ /* 0x008fe20000000000 */
[----:B------:R-:W-:Y:S02]  /*3820*/  HFMA2 R8, -RZ, RZ, 0, 0 ;  /* 0x00000000ff087431 */ /* 0x000fe400000001ff */
[----:B------:R-:W-:Y:S02]  /*3830*/  IMAD.MOV.U32 R13, RZ, RZ, RZ ;  /* 0x000000ffff0d7224 */ /* 0x000fe400078e00ff */
[----:B------:R-:W-:Y:S02]  /*3840*/  IMAD.MOV.U32 R21, RZ, RZ, RZ ;  /* 0x000000ffff157224 */ /* 0x000fe400078e00ff */
[----:B------:R-:W-:-:S07]  /*3850*/  FMUL R12, R12, 1.4426950216293334961 ;  /* 0x3fb8aa3b0c0c7820 */ /* 0x000fce0000400000 */
.L_x_54:
[----:B------:R-:W-:Y:S01]  /*3860*/  IADD3 R22, PT, PT, R0, R13, RZ ;  /* 0x0000000d00167210 */ /* 0x000fe20007ffe0ff */
[----:B------:R-:W-:Y:S02]  /*3870*/  VIADD R21, R21, 0x4 ;  /* 0x0000000415157836 */ /* 0x000fe40000000000 */
[----:B------:R-:W-:Y:S01]  /*3880*/  VIADD R13, R13, 0x80 ;  /* 0x000000800d0d7836 */ /* 0x000fe20000000000 */
[CC--:B0-----:R-:W-:Y:S01]  /*3890*/  ISETP.GE.AND P3, PT, R22.reuse, R11.reuse, PT ;  /* 0x0000000b1600720c */ /* 0x0c1fe20003f66270 */
[C---:B------:R-:W-:Y:S02]  /*38a0*/  VIADD R18, R22.reuse, 0x20 ;  /* 0x0000002016127836 */ /* 0x040fe40000000000 */
[----:B------:R-:W-:Y:S01]  /*38b0*/  VIADD R20, R22, 0x40 ;  /* 0x0000004016147836 */ /* 0x000fe20000000000 */
[----:B------:R-:W-:Y:S02]  /*38c0*/  FSETP.GEU.OR P5, PT, R12, -126, P3 ;  /* 0xc2fc00000c00780b */ /* 0x000fe40001fae400 */
[----:B------:R-:W-:-:S02]  /*38d0*/  ISETP.GE.AND P4, PT, R18, R11, PT ;  /* 0x0000000b1200720c */ /* 0x000fc40003f86270 */
[----:B------:R-:W-:Y:S02]  /*38e0*/  ISETP.GE.AND P2, PT, R20, R11, PT ;  /* 0x0000000b1400720c */ /* 0x000fe40003f46270 */
[----:B------:R-:W-:-:S03]  /*38f0*/  IADD3 R18, PT, PT, R22, 0x60, RZ ;  /* 0x0000006016127810 */ /* 0x000fc60007ffe0ff */
[C---:B------:R-:W-:Y:S01]  /*3900*/  @!P3 FMUL R23, R12.reuse, 0.5 ;  /* 0x3f0000000c17b820 */ /* 0x040fe20000400000 */
[----:B------:R-:W-:-:S04]  /*3910*/  @!P3 FSETP.GEU.AND P1, PT, R12, -126, PT ;  /* 0xc2fc00000c00b80b */ /* 0x000fc80003f2e000 */
[-C--:B------:R-:W-:Y:S01]  /*3920*/  @!P3 FSEL R23, R23, R12.reuse, !P1 ;  /* 0x0000000c1717b208 */ /* 0x080fe20004800000 */
[C---:B------:R-:W-:Y:S01]  /*3930*/  @!P4 FMUL R25, R12.reuse, 0.5 ;  /* 0x3f0000000c19c820 */ /* 0x040fe20000400000 */
[C---:B------:R-:W-:Y:S01]  /*3940*/  @!P4 FSETP.GEU.AND P6, PT, R12.reuse, -126, PT ;  /* 0xc2fc00000c00c80b */ /* 0x040fe20003fce000 */
[----:B------:R-:W-:Y:S01]  /*3950*/  @!P2 FMUL R27, R12, 0.5 ;  /* 0x3f0000000c1ba820 */ /* 0x000fe20000400000 */
[----:B------:R-:W-:Y:S02]  /*3960*/  ISETP.GE.AND P1, PT, R18, R11, PT ;  /* 0x0000000b1200720c */ /* 0x000fe40003f26270 */
[----:B------:R-:W0:Y:S01]  /*3970*/  @!P3 MUFU.EX2 R23, R23 ;  /* 0x000000170017b308 */ /* 0x000e220000000800 */
[----:B------:R-:W-:Y:S02]  /*3980*/  @!P4 FSEL R25, R25, R12, !P6 ;  /* 0x0000000c1919c208 */ /* 0x000fe40007000000 */
[----:B------:R-:W-:-:S04]  /*3990*/  @!P2 FSETP.GEU.AND P6, PT, R12, -126, PT ;  /* 0xc2fc00000c00a80b */ /* 0x000fc80003fce000 */
[----:B------:R-:W-:Y:S01]  /*39a0*/  @!P2 FSEL R27, R27, R12, !P6 ;  /* 0x0000000c1b1ba208 */ /* 0x000fe20007000000 */
[----:B------:R-:W1:Y:S03]  /*39b0*/  @!P4 MUFU.EX2 R25, R25 ;  /* 0x000000190019c308 */ /* 0x000e660000000800 */
[C---:B------:R-:W-:Y:S01]  /*39c0*/  @!P1 FMUL R29, R12.reuse, 0.5 ;  /* 0x3f0000000c1d9820 */ /* 0x040fe20000400000 */
[----:B------:R-:W-:-:S04]  /*39d0*/  @!P1 FSETP.GEU.AND P6, PT, R12, -126, PT ;  /* 0xc2fc00000c00980b */ /* 0x000fc80003fce000 */
[----:B------:R-:W2:Y:S01]  /*39e0*/  @!P2 MUFU.EX2 R27, R27 ;  /* 0x0000001b001ba308 */ /* 0x000ea20000000800 */
[----:B0-----:R-:W-:Y:S01]  /*39f0*/  @!P5 FMUL R23, R23, R23 ;  /* 0x000000171717d220 */ /* 0x001fe20000400000 */
[----:B------:R-:W-:Y:S02]  /*3a00*/  FSETP.GEU.OR P5, PT, R12, -126, P4 ;  /* 0xc2fc00000c00780b */ /* 0x000fe400027ae400 */
[----:B------:R-:W-:Y:S01]  /*3a10*/  @!P1 FSEL R29, R29, R12, !P6 ;  /* 0x0000000c1d1d9208 */ /* 0x000fe20007000000 */
[----:B------:R-:W-:Y:S01]  /*3a20*/  @!P3 FADD R8, R8, R23 ;  /* 0x000000170808b221 */ /* 0x000fe20000000000 */
[C---:B------:R-:W-:Y:S02]  /*3a30*/  FSETP.GEU.OR P6, PT, R12.reuse, -126, P2 ;  /* 0xc2fc00000c00780b */ /* 0x040fe400017ce400 */
[----:B------:R-:W0:Y:S01]  /*3a40*/  @!P1 MUFU.EX2 R18, R29 ;  /* 0x0000001d00129308 */ /* 0x000e220000000800 */
[----:B------:R-:W-:-:S06]  /*3a50*/  FSETP.GEU.OR P3, PT, R12, -126, P1 ;  /* 0xc2fc00000c00780b */ /* 0x000fcc0000f6e400 */
[----:B-1----:R-:W-:-:S04]  /*3a60*/  @!P5 FMUL R25, R25, R25 ;  /* 0x000000191919d220 */ /* 0x002fc80000400000 */
[----:B------:R-:W-:Y:S01]  /*3a70*/  @!P4 FADD R8, R8, R25 ;  /* 0x000000190808c221 */ /* 0x000fe20000000000 */
[----:B------:R-:W-:Y:S01]  /*3a80*/  ISETP.NE.AND P4, PT, R21, R2, PT ;  /* 0x000000021500720c */ /* 0x000fe20003f85270 */
[----:B--2---:R-:W-:Y:S01]  /*3a90*/  @!P6 FMUL R27, R27, R27 ;  /* 0x0000001b1b1be220 */ /* 0x004fe20000400000 */
[----:B0-----:R-:W-:-:S03]  /*3aa0*/  @!P3 FMUL R18, R18, R18 ;  /* 0x000000121212b220 */ /* 0x001fc60000400000 */
[----:B------:R-:W-:-:S04]  /*3ab0*/  @!P2 FADD R8, R8, R27 ;  /* 0x0000001b0808a221 */ /* 0x000fc80000000000 */
[----:B------:R-:W-:-:S04]  /*3ac0*/  @!P1 FADD R8, R8, R18 ;  /* 0x0000001208089221 */ /* 0x000fc80000000000 */
[----:B------:R-:W-:Y:S05]  /*3ad0*/  @P4 BRA `(.L_x_54) ;  /* 0xfffffffc00604947 */ /* 0x000fea000383ffff */
.L_x_53:
[----:B------:R-:W-:Y:S05]  /*3ae0*/  @!P0 BRA `(.L_x_38) ;  /* 0x0000000000908947 */ /* 0x000fea0003800000 */
[----:B------:R-:W-:Y:S02]  /*3af0*/  IADD3 R18, PT, PT, R0, R13, RZ ;  /* 0x0000000d00127210 */ /* 0x000fe40007ffe0ff */
[----:B------:R-:W-:Y:S02]  /*3b00*/  PLOP3.LUT P0, PT, PT, PT, PT, 0x80, 0x8 ;  /* 0x000000000008781c */ /* 0x000fe40003f0f070 */
[----:B------:R-:W-:-:S13]  /*3b10*/  ISETP.GE.AND P1, PT, R18, R11, PT ;  /* 0x0000000b1200720c */ /* 0x000fda0003f26270 */
[----:B---3--:R-:W-:-:S04]  /*3b20*/  @!P1 FADD R12, R10, -R7 ;  /* 0x800000070a0c9221 */ /* 0x008fc80000000000 */
[----:B------:R-:W-:-:S05]  /*3b30*/  @!P1 FMUL R12, R12, 1.4426950216293334961 ;  /* 0x3fb8aa3b0c0c9820 */ /* 0x000fca0000400000 */
[----:B------:R-:W-:-:S04]  /*3b40*/  @!P1 FSETP.GEU.AND P2, PT, R12, -126, PT ;  /* 0xc2fc00000c00980b */ /* 0x000fc80003f4e000 */
[----:B------:R-:W-:Y:S02]  /*3b50*/  @!P1 PLOP3.LUT P0, PT, P2, PT, PT, 0x80, 0x8 ;  /* 0x000000000008981c */ /* 0x000fe4000170f070 */
[----:B------:R-:W-:-:S11]  /*3b60*/  ISETP.NE.AND P2, PT, R9, 0x1, PT ;  /* 0x000000010900780c */ /* 0x000fd60003f45270 */
[----:B------:R-:W-:-:S04]  /*3b70*/  @!P0 FMUL R12, R12, 0.5 ;  /* 0x3f0000000c0c8820 */ /* 0x000fc80000400000 */
[----:B------:R-:W0:Y:S02]  /*3b80*/  @!P1 MUFU.EX2 R13, R12 ;  /* 0x0000000c000d9308 */ /* 0x000e240000000800 */
[----:B0-----:R-:W-:-:S04]  /*3b90*/  @!P0 FMUL R13, R13, R13 ;  /* 0x0000000d0d0d8220 */ /* 0x001fc80000400000 */
[----:B------:R-:W-:Y:S01]  /*3ba0*/  @!P1 FADD R8, R8, R13 ;  /* 0x0000000d08089221 */ /* 0x000fe20000000000 */
[----:B------:R-:W-:Y:S06]  /*3bb0*/  @!P2 BRA `(.L_x_38) ;  /* 0x00000000005ca947 */ /* 0x000fec0003800000 */
[C---:B------:R-:W-:Y:S02]  /*3bc0*/  VIADD R12, R18.reuse, 0x20 ;  /* 0x00000020120c7836 */ /* 0x040fe40000000000 */
[----:B------:R-:W-:-:S03]  /*3bd0*/  VIADD R18, R18, 0x40 ;  /* 0x0000004012127836 */ /* 0x000fc60000000000 */
[-C--:B------:R-:W-:Y:S02]  /*3be0*/  ISETP.GE.AND P3, PT, R12, R11.reuse, PT ;  /* 0x0000000b0c00720c */ /* 0x080fe40003f66270 */
[----:B------:R-:W-:-:S04]  /*3bf0*/  ISETP.GE.AND P0, PT, R18, R11, PT ;  /* 0x0000000b1200720c */ /* 0x000fc80003f06270 */
[----:B------:R-:W-:Y:S02]  /*3c00*/  ISETP.EQ.OR P2, PT, R9, 0x2, P0 ;  /* 0x000000020900780c */ /* 0x000fe40000742670 */
[----:B------:R-:W-:-:S05]  /*3c10*/  PLOP3.LUT P0, PT, PT, PT, PT, 0x80, 0x8 ;  /* 0x000000000008781c */ /* 0x000fca0003f0f070 */
[----:B------:R-:W-:-:S04]  /*3c20*/  @!P3 FADD R9, R10, -R7 ;  /* 0x800000070a09b221 */ /* 0x000fc80000000000 */
[----:B------:R-:W-:Y:S02]  /*3c30*/  @!P3 FMUL R9, R9, 1.4426950216293334961 ;  /* 0x3fb8aa3b0909b820 */ /* 0x000fe40000400000 */
[----:B------:R-:W-:-:S03]  /*3c40*/  @!P2 FADD R7, R10, -R7 ;  /* 0x800000070a07a221 */ /* 0x000fc60000000000 */
[----:B------:R-:W-:Y:S01]  /*3c50*/  @!P3 FSETP.GEU.AND P1, PT, R9, -126, PT ;  /* 0xc2fc00000900b80b */ /* 0x000fe20003f2e000 */
[----:B------:R-:W-:-:S03]  /*3c60*/  @!P2 FMUL R10, R7, 1.4426950216293334961 ;  /* 0x3fb8aa3b070aa820 */ /* 0x000fc60000400000 */
[----:B------:R-:W-:Y:S02]  /*3c70*/  @!P3 PLOP3.LUT P0, PT, P1, PT, PT, 0x80, 0x8 ;  /* 0x000000000008b81c */ /* 0x000fe40000f0f070 */
[----:B------:R-:W-:Y:S02]  /*3c80*/  @!P2 FSETP.GEU.AND P4, PT, R10, -126, PT ;  /* 0xc2fc00000a00a80b */ /* 0x000fe40003f8e000 */
[----:B------:R-:W-:Y:S02]  /*3c90*/  PLOP3.LUT P1, PT, PT, PT, PT, 0x80, 0x8 ;  /* 0x000000000008781c */ /* 0x000fe40003f2f070 */
[----:B------:R-:W-:-:S07]  /*3ca0*/  @!P2 PLOP3.LUT P1, PT, P4, PT, PT, 0x80, 0x8 ;  /* 0x000000000008a81c */ /* 0x000fce000272f070 */
[----:B------:R-:W-:-:S04]  /*3cb0*/  @!P0 FMUL R9, R9, 0.5 ;  /* 0x3f00000009098820 */ /* 0x000fc80000400000 */
[----:B------:R-:W0:Y:S02]  /*3cc0*/  @!P3 MUFU.EX2 R7, R9 ;  /* 0x000000090007b308 */ /* 0x000e240000000800 */
[----:B------:R-:W-:-:S06]  /*3cd0*/  @!P1 FMUL R10, R10, 0.5 ;  /* 0x3f0000000a0a9820 */ /* 0x000fcc0000400000 */
[----:B------:R-:W1:Y:S01]  /*3ce0*/  @!P2 MUFU.EX2 R11, R10 ;  /* 0x0000000a000ba308 */ /* 0x000e620000000800 */
[----:B0-----:R-:W-:-:S04]  /*3cf0*/  @!P0 FMUL R7, R7, R7 ;  /* 0x0000000707078220 */ /* 0x001fc80000400000 */
[----:B------:R-:W-:Y:S01]  /*3d00*/  @!P3 FADD R8, R8, R7 ;  /* 0x000000070808b221 */ /* 0x000fe20000000000 */
[----:B-1----:R-:W-:-:S04]  /*3d10*/  @!P1 FMUL R11, R11, R11 ;  /* 0x0000000b0b0b9220 */ /* 0x002fc80000400000 */
[----:B------:R-:W-:-:S07]  /*3d20*/  @!P2 FADD R8, R8, R11 ;  /* 0x0000000b0808a221 */ /* 0x000fce0000000000 */
.L_x_38:
[----:B------:R-:W-:Y:S01]  /*3d30*/  UMOV UR4, 0xffffffff ;  /* 0xffffffff00047882 */ /* 0x000fe20000000000 */
[----:B------:R-:W-:Y:S02]  /*3d40*/  ISETP.NE.AND P0, PT, R0, RZ, PT ;  /* 0x000000ff0000720c */ /* 0x000fe40003f05270 */
[----:B------:R-:W-:Y:S11]  /*3d50*/  BRA.DIV UR4, `(.L_x_55) ;  /* 0x0000001a04e87947 */ /* 0x000ff6000b800000 */
[----:B012---:R-:W3:Y:S02]  /*3d60*/  SHFL.DOWN PT, R13, R8, 0x10, 0x1f ;  /* 0x0a001f00080d7f89 */ /* 0x007ee400000e0000 */
[----:B---3--:R-:W-:-:S05]  /*3d70*/  FADD R7, R13, R8 ;  /* 0x000000080d077221 */ /* 0x008fca0000000000 */
[----:B------:R-:W0:Y:S02]  /*3d80*/  SHFL.DOWN PT, R13, R7, 0x8, 0x1f ;  /* 0x09001f00070d7f89 */ /* 0x000e2400000e0000 */
[----:B0-----:R-:W-:-:S05]  /*3d90*/  FADD R11, R7, R13 ;  /* 0x0000000d070b7221 */ /* 0x001fca0000000000 */
[----:B------:R-:W0:Y:S02]  /*3da0*/  SHFL.DOWN PT, R13, R11, 0x4, 0x1f ;  /* 0x08801f000b0d7f89 */ /* 0x000e2400000e0000 */
[----:B0-----:R-:W-:-:S05]  /*3db0*/  FADD R18, R11, R13 ;  /* 0x0000000d0b127221 */ /* 0x001fca0000000000 */
[----:B------:R-:W0:Y:S02]  /*3dc0*/  SHFL.DOWN PT, R13, R18, 0x2, 0x1f ;  /* 0x08401f00120d7f89 */ /* 0x000e2400000e0000 */
[----:B0-----:R-:W-:-:S05]  /*3dd0*/  FADD R20, R18, R13 ;  /* 0x0000000d12147221 */ /* 0x001fca0000000000 */
[----:B------:R0:W1:Y:S02]  /*3de0*/  SHFL.DOWN PT, R13, R20, 0x1, 0x1f ;  /* 0x08201f00140d7f89 */ /* 0x00006400000e0000 */
.L_x_125:
[----:B------:R-:W-:Y:S01]  /*3df0*/  BSSY.RECONVERGENT B0, `(.L_x_56) ;  /* 0x0000013000007945 */ /* 0x000fe20003800200 */
[----:B-1----:R-:W-:-:S03]  /*3e00*/  FADD R13, R20, R13 ;  /* 0x0000000d140d7221 */ /* 0x002fc60000000000 */
[----:B------:R-:W-:Y:S05]  /*3e10*/  @P0 BRA `(.L_x_57) ;  /* 0x0000000000400947 */ /* 0x000fea0003800000 */
[----:B------:R-:W-:Y:S01]  /*3e20*/  LEA R7, R5, R4, 0x2 ;  /* 0x0000000405077211 */ /* 0x000fe200078e10ff */
[----:B------:R-:W-:-:S04]  /*3e30*/  IMAD R9, R19, 0x4, R16 ;  /* 0x0000000413097824 */ /* 0x000fc800078e0210 */
[C---:B----4-:R-:W-:Y:S01]  /*3e40*/  IMAD R10, R6.reuse, 0x4, R7 ;  /* 0x00000004060a7824 */ /* 0x050fe200078e0207 */
[----:B------:R-:W-:-:S04]  /*3e50*/  LEA R12, R6, R9, 0x2 ;  /* 0x00000009060c7211 */ /* 0x000fc800078e10ff */
[----:B------:R-:W-:Y:S04]  /*3e60*/  LDS R7, [R10] ;  /* 0x000000000a077984 */ /* 0x000fe80000000800 */
[----:B------:R-:W1:Y:S02]  /*3e70*/  LDS R8, [R12] ;  /* 0x000000000c087984 */ /* 0x000e640000000800 */
[----:B-1----:R-:W-:Y:S01]  /*3e80*/  FADD R8, R7, -R8 ;  /* 0x8000000807087221 */ /* 0x002fe20000000000 */
[----:B------:R-:W-:-:S03]  /*3e90*/  IMAD R7, R6, 0x4, R3 ;  /* 0x0000000406077824 */ /* 0x000fc600078e0203 */
[----:B------:R-:W-:Y:S02]  /*3ea0*/  FMUL R9, R8, 1.4426950216293334961 ;  /* 0x3fb8aa3b08097820 */ /* 0x000fe40000400000 */
[----:B------:R-:W1:Y:S03]  /*3eb0*/  LDS R8, [R7] ;  /* 0x0000000007087984 */ /* 0x000e660000000800 */
[----:B------:R-:W-:-:S13]  /*3ec0*/  FSETP.GEU.AND P0, PT, R9, -126, PT ;  /* 0xc2fc00000900780b */ /* 0x000fda0003f0e000 */
[----:B------:R-:W-:-:S04]  /*3ed0*/  @!P0 FMUL R9, R9, 0.5 ;  /* 0x3f00000009098820 */ /* 0x000fc80000400000 */
[----:B------:R-:W2:Y:S02]  /*3ee0*/  MUFU.EX2 R11, R9 ;  /* 0x00000009000b7308 */ /* 0x000ea40000000800 */
[----:B--2---:R-:W-:-:S04]  /*3ef0*/  @!P0 FMUL R11, R11, R11 ;  /* 0x0000000b0b0b8220 */ /* 0x004fc80000400000 */
[----:B-1----:R-:W-:-:S05]  /*3f00*/  FFMA R8, R8, R11, R13 ;  /* 0x0000000b08087223 */ /* 0x002fca000000000d */
[----:B------:R1:W-:Y:S02]  /*3f10*/  STS [R7], R8 ;  /* 0x0000000807007388 */ /* 0x0003e40000000800 */
.L_x_57:
[----:B------:R-:W-:Y:S05]  /*3f20*/  BSYNC.RECONVERGENT B0 ;  /* 0x0000000000007941 */ /* 0x000fea0003800200 */
.L_x_56:
[----:B------:R-:W2:Y:S01]  /*3f30*/  LDCU UR4, c[0x0][0x3cc] ;  /* 0x00007980ff0477ac */ /* 0x000ea20008000800 */
[----:B-1----:R-:W-:-:S05]  /*3f40*/  IMAD.U32 R7, RZ, RZ, UR12 ;  /* 0x0000000cff077e24 */ /* 0x002fca000f8e00ff */
[----:B------:R-:W-:Y:S02]  /*3f50*/  LEA.HI R6, R7, R6, RZ, 0x1b ;  /* 0x0000000607067211 */ /* 0x000fe400078fd8ff */
[----:B--2---:R-:W-:-:S04]  /*3f60*/  MOV R9, UR4 ;  /* 0x0000000400097c02 */ /* 0x004fc80008000f00 */
[----:B------:R-:W-:-:S13]  /*3f70*/  ISETP.GE.AND P0, PT, R6, R9, PT ;  /* 0x000000090600720c */ /* 0x000fda0003f06270 */
[----:B------:R-:W-:Y:S05]  /*3f80*/  @!P0 BRA `(.L_x_58) ;  /* 0xffffffdc00d08947 */ /* 0x000fea000383ffff */
.L_x_32:
[----:B------:R-:W-:Y:S05]  /*3f90*/  WARPSYNC.ALL ;  /* 0x0000000000007948 */ /* 0x000fea0003800000 */
[----:B------:R-:W-:Y:S01]  /*3fa0*/  VIADD R14, R14, 0x1 ;  /* 0x000000010e0e7836 */ /* 0x000fe20000000000 */
[----:B------:R-:W-:Y:S04]  /*3fb0*/  BAR.SYNC.DEFER_BLOCKING 0x0 ;  /* 0x0000000000007b1d */ /* 0x000fe80000010000 */
[----:B------:R-:W-:-:S13]  /*3fc0*/  ISETP.NE.AND P0, PT, R14, R15, PT ;  /* 0x0000000f0e00720c */ /* 0x000fda0003f05270 */
[----:B------:R-:W-:Y:S05]  /*3fd0*/  @P0 BRA `(.L_x_59) ;  /* 0xffffffc400f00947 */ /* 0x000fea000383ffff */
.L_x_6:
[----:B------:R-:W1:Y:S02]  /*3fe0*/  S2R R7, SR_TID.X ;  /* 0x0000000000077919 */ /* 0x000e640000002100 */
[----:B-1----:R-:W-:-:S04]  /*3ff0*/  SHF.R.U32.HI R6, RZ, 0x5, R7 ;  /* 0x00000005ff067819 */ /* 0x002fc80000011607 */
[----:B------:R-:W-:-:S13]  /*4000*/  ISETP.GE.AND P0, PT, R6, R9, PT ;  /* 0x000000090600720c */ /* 0x000fda0003f06270 */
[----:B------:R-:W-:Y:S05]  /*4010*/  @P0 EXIT ;  /* 0x000000000000094d */ /* 0x000fea0003800000 */
[----:B------:R-:W1:Y:S01]  /*4020*/  LDCU UR10, c[0x0][0x38c] ;  /* 0x00007180ff0a77ac */ /* 0x000e620008000800 */
[----:B------:R-:W3:Y:S01]  /*4030*/  S2UR UR11, SR_CTAID.X ;  /* 0x00000000000b79c3 */ /* 0x000ee20000002500 */
[----:B-1----:R-:W-:Y:S01]  /*4040*/  UISETP.GT.AND UP0, UPT, UR10, URZ, UPT ;  /* 0x000000ff0a00728c */ /* 0x002fe2000bf04270 */
[----:B---3--:R-:W-:-:S08]  /*4050*/  IMAD R2, R5, UR11, RZ ;  /* 0x0000000b05027c24 */ /* 0x008fd0000f8e02ff */
[----:B------:R-:W-:Y:S05]  /*4060*/  BRA.U UP0, `(.L_x_60) ;  /* 0x0000000100a87547 */ /* 0x000fea000b800000 */
[----:B------:R-:W1:Y:S01]  /*4070*/  LDC R8, c[0x0][0x38c] ;  /* 0x0000e300ff087b82 */ /* 0x000e620000000800 */
[----:B------:R-:W-:Y:S01]  /*4080*/  ISETP.NE.AND P3, PT, R0, RZ, PT ;  /* 0x000000ff0000720c */ /* 0x000fe20003f65270 */
[----:B------:R-:W3:Y:S06]  /*4090*/  LDCU UR4, c[0x0][0x3cc] ;  /* 0x00007980ff0477ac */ /* 0x000eec0008000800 */
[----:B------:R-:W0:Y:S08]  /*40a0*/  LDC R7, c[0x0][0x3cc] ;  /* 0x0000f300ff077b82 */ /* 0x000e300000000800 */
[----:B------:R-:W0:Y:S02]  /*40b0*/  LDC.64 R4, c[0x0][0x3d0] ;  /* 0x0000f400ff047b82 */ /* 0x000e240000000a00 */
.L_x_63:
[----:B------:R-:W-:Y:S01]  /*40c0*/  BSSY.RECONVERGENT B0, `(.L_x_61) ;  /* 0x0000020000007945 */ /* 0x000fe20003800200 */
[----:B------:R-:W-:-:S03]  /*40d0*/  IMAD.U32 R9, RZ, RZ, UR12 ;  /* 0x0000000cff097e24 */ /* 0x000fc6000f8e00ff */
[----:B0-----:R-:W-:Y:S05]  /*40e0*/  @P3 BRA `(.L_x_62) ;  /* 0x0000000000743947 */ /* 0x001fea0003800000 */
[----:B-12---:R-:W-:-:S04]  /*40f0*/  IABS R13, R8 ;  /* 0x00000008000d7213 */ /* 0x006fc80000000000 */
[----:B------:R-:W1:Y:S08]  /*4100*/  I2F.RP R0, R13 ;  /* 0x0000000d00007306 */ /* 0x000e700000209400 */
[----:B-1----:R-:W0:Y:S02]  /*4110*/  MUFU.RCP R0, R0 ;  /* 0x0000000000007308 */ /* 0x002e240000001000 */
[----:B0---4-:R-:W-:-:S06]  /*4120*/  IADD3 R10, PT, PT, R0, 0xffffffe, RZ ;  /* 0x0ffffffe000a7810 */ /* 0x011fcc0007ffe0ff */
[----:B------:R0:W1:Y:S02]  /*4130*/  F2I.FTZ.U32.TRUNC.NTZ R11, R10 ;  /* 0x0000000a000b7305 */ /* 0x000064000021f000 */
[----:B0-----:R-:W-:Y:S02]  /*4140*/  IMAD.MOV.U32 R10, RZ, RZ, RZ ;  /* 0x000000ffff0a7224 */ /* 0x001fe400078e00ff */
[----:B-1----:R-:W-:-:S04]  /*4150*/  IMAD.MOV R2, RZ, RZ, -R11 ;  /* 0x000000ffff027224 */ /* 0x002fc800078e0a0b */
[----:B------:R-:W-:Y:S01]  /*4160*/  IMAD R15, R2, R13, RZ ;  /* 0x0000000d020f7224 */ /* 0x000fe200078e02ff */
[----:B------:R-:W-:-:S03]  /*4170*/  IABS R2, UR13 ;  /* 0x0000000d00027c13 */ /* 0x000fc60008000000 */
[----:B------:R-:W-:-:S06]  /*4180*/  IMAD.HI.U32 R11, R11, R15, R10 ;  /* 0x0000000f0b0b7227 */ /* 0x000fcc00078e000a */
[----:B------:R-:W-:-:S05]  /*4190*/  IMAD.HI.U32 R11, R11, R2, RZ ;  /* 0x000000020b0b7227 */ /* 0x000fca00078e00ff */
[----:B------:R-:W-:-:S05]  /*41a0*/  IADD3 R0, PT, PT, -R11, RZ, RZ ;  /* 0x000000ff0b007210 */ /* 0x000fca0007ffe1ff */
[----:B------:R-:W-:Y:S02]  /*41b0*/  IMAD R2, R13, R0, R2 ;  /* 0x000000000d027224 */ /* 0x000fe400078e0202 */
[----:B------:R-:W-:-:S03]  /*41c0*/  IMAD R0, R6, 0x4, R3 ;  /* 0x0000000406007824 */ /* 0x000fc600078e0203 */
[----:B------:R-:W-:Y:S02]  /*41d0*/  ISETP.GT.U32.AND P1, PT, R13, R2, PT ;  /* 0x000000020d00720c */ /* 0x000fe40003f24070 */
[----:B------:R-:W0:Y:S11]  /*41e0*/  LDS R15, [R0] ;  /* 0x00000000000f7984 */ /* 0x000e360000000800 */
[----:B------:R-:W-:Y:S01]  /*41f0*/  @!P1 IMAD.IADD R2, R2, 0x1, -R13 ;  /* 0x0000000102029824 */ /* 0x000fe200078e0a0d */
[----:B------:R-:W-:-:S02]  /*4200*/  @!P1 IADD3 R11, PT, PT, R11, 0x1, RZ ;  /* 0x000000010b0b9810 */ /* 0x000fc40007ffe0ff */
[----:B------:R-:W-:Y:S02]  /*4210*/  ISETP.NE.AND P1, PT, R8, RZ, PT ;  /* 0x000000ff0800720c */ /* 0x000fe40003f25270 */
[----:B------:R-:W-:Y:S02]  /*4220*/  ISETP.GE.U32.AND P0, PT, R2, R13, PT ;  /* 0x0000000d0200720c */ /* 0x000fe40003f06070 */
[----:B------:R-:W-:-:S04]  /*4230*/  LOP3.LUT R2, R8, UR13, RZ, 0x3c, !PT ;  /* 0x0000000d08027c12 */ /* 0x000fc8000f8e3cff */
[----:B------:R-:W-:Y:S01]  /*4240*/  ISETP.GE.AND P2, PT, R2, RZ, PT ;  /* 0x000000ff0200720c */ /* 0x000fe20003f46270 */
[----:B------:R-:W-:-:S06]  /*4250*/  IMAD R2, R7, UR11, R6 ;  /* 0x0000000b07027c24 */ /* 0x000fcc000f8e0206 */
[----:B------:R-:W-:-:S06]  /*4260*/  @P0 VIADD R11, R11, 0x1 ;  /* 0x000000010b0b0836 */ /* 0x000fcc0000000000 */
[----:B------:R-:W-:Y:S01]  /*4270*/  @!P2 IMAD.MOV R11, RZ, RZ, -R11 ;  /* 0x000000ffff0ba224 */ /* 0x000fe200078e0a0b */
[----:B------:R-:W-:-:S04]  /*4280*/  @!P1 LOP3.LUT R11, RZ, R8, RZ, 0x33, !PT ;  /* 0x00000008ff0b9212 */ /* 0x000fc800078e33ff */
[----:B------:R-:W-:-:S05]  /*4290*/  IADD3 R11, PT, PT, R11, R2, RZ ;  /* 0x000000020b0b7210 */ /* 0x000fca0007ffe0ff */
[----:B------:R-:W-:-:S05]  /*42a0*/  IMAD.WIDE R10, R11, 0x4, R4 ;  /* 0x000000040b0a7825 */ /* 0x000fca00078e0204 */
[----:B0-----:R0:W-:Y:S02]  /*42b0*/  STG.E desc[UR8][R10.64], R15 ;  /* 0x0000000f0a007986 */ /* 0x0011e4000c101908 */
.L_x_62:
[----:B---3--:R-:W-:Y:S05]  /*42c0*/  BSYNC.RECONVERGENT B0 ;  /* 0x0000000000007941 */ /* 0x008fea0003800200 */
.L_x_61:
[----:B------:R-:W-:-:S04]  /*42d0*/  LEA.HI R6, R9, R6, RZ, 0x1b ;  /* 0x0000000609067211 */ /* 0x000fc800078fd8ff */
[----:B------:R-:W-:-:S13]  /*42e0*/  ISETP.GE.AND P0, PT, R6, UR4, PT ;  /* 0x0000000406007c0c */ /* 0x000fda000bf06270 */
[----:B------:R-:W-:Y:S05]  /*42f0*/  @!P0 BRA `(.L_x_63) ;  /* 0xfffffffc00708947 */ /* 0x000fea000383ffff */
[----:B------:R-:W-:Y:S05]  /*4300*/  EXIT ;  /* 0x000000000000794d */ /* 0x000fea0003800000 */
.L_x_60:
[----:B------:R-:W1:Y:S01]  /*4310*/  LDC R0, c[0x0][0x3c8] ;  /* 0x0000f200ff007b82 */ /* 0x000e620000000800 */
[----:B------:R-:W3:Y:S01]  /*4320*/  S2R R8, SR_CgaCtaId ;  /* 0x0000000000087919 */ /* 0x000ee20000008800 */
[----:B------:R-:W5:Y:S01]  /*4330*/  LDCU.64 UR6, c[0x0][0x3a8] ;  /* 0x00007500ff0677ac */ /* 0x000f620008000a00 */
[----:B------:R-:W-:Y:S02]  /*4340*/  MOV R5, 0x400 ;  /* 0x0000040000057802 */ /* 0x000fe40000000f00 */
[----:B------:R-:W-:Y:S01]  /*4350*/  LOP3.LUT R7, R7, 0x1f, RZ, 0xc0, !PT ;  /* 0x0000001f07077812 */ /* 0x000fe200078ec0ff */
[----:B------:R-:W-:Y:S01]  /*4360*/  UIADD3 UR14, UPT, UPT, UR10, -0x1, URZ ;  /* 0xffffffff0a0e7890 */ /* 0x000fe2000fffe0ff */
[----:B------:R-:W0:Y:S03]  /*4370*/  LDCU UR16, c[0x0][0x38c] ;  /* 0x00007180ff1077ac */ /* 0x000e260008000800 */
[----:B------:R-:W-:-:S04]  /*4380*/  ULEA.HI UR15, UR14, 0x1, URZ, 0x1b ;  /* 0x000000010e0f7891 */ /* 0x000fc8000f8fd8ff */
[----:B------:R-:W-:Y:S02]  /*4390*/  ULOP3.LUT UR4, UR15, 0xffffffc, URZ, 0xc0, !UPT ;  /* 0x0ffffffc0f047892 */ /* 0x000fe4000f8ec0ff */
[----:B-----5:R-:W-:Y:S02]  /*43a0*/  UIADD3 UR5, UP0, UPT, UR6, 0x100, URZ ;  /* 0x0000010006057890 */ /* 0x020fe4000ff1e0ff */
[----:B------:R-:W-:Y:S01]  /*43b0*/  UIADD3 UR4, UPT, UPT, -UR4, URZ, URZ ;  /* 0x000000ff04047290 */ /* 0x000fe2000fffe1ff */
[----:B-1----:R-:W-:Y:S01]  /*43c0*/  IMAD R0, R0, 0x2, R9 ;  /* 0x0000000200007824 */ /* 0x002fe200078e0209 */
[----:B------:R-:W-:Y:S01]  /*43d0*/  UIADD3.X UR6, UPT, UPT, URZ, UR7, URZ, UP0, !UPT ;  /* 0x00000007ff067290 */ /* 0x000fe200087fe4ff */
[----:B------:R-:W-:-:S03]  /*43e0*/  IMAD.SHL.U32 R9, R9, 0x8, RZ ;  /* 0x0000000809097824 */ /* 0x000fc600078e00ff */
[----:B------:R-:W-:Y:S02]  /*43f0*/  SHF.L.U32 R0, R0, 0x2, RZ ;  /* 0x0000000200007819 */ /* 0x000fe400000006ff */
[----:B---3--:R-:W-:-:S03]  /*4400*/  LEA R5, R8, R5, 0x18 ;  /* 0x0000000508057211 */ /* 0x008fc600078ec0ff */
[----:B------:R-:W-:Y:S02]  /*4410*/  IMAD R0, R0, UR10, R9 ;  /* 0x0000000a00007c24 */ /* 0x000fe4000f8e0209 */
[----:B------:R-:W-:-:S03]  /*4420*/  VIADD R9, R2, UR13 ;  /* 0x0000000d02097c36 */ /* 0x000fc60008000000 */
[----:B0-----:R-:W-:-:S07]  /*4430*/  IADD3 R5, PT, PT, R0, 0x100, R5 ;  /* 0x0000010000057810 */ /* 0x001fce0007ffe005 */
.L_x_97:
[----:B0-----:R-:W-:Y:S01]  /*4440*/  IMAD R8, R6, 0x4, R3 ;  /* 0x0000000406087824 */ /* 0x001fe200078e0203 */
[----:B------:R-:W2:Y:S01]  /*4450*/  LDCU UR7, c[0x0][0x38c] ;  /* 0x00007180ff0777ac */ /* 0x000ea20008000800 */
[----:B------:R-:W-:Y:S01]  /*4460*/  HFMA2 R16, -RZ, RZ, 0, 0 ;  /* 0x00000000ff107431 */ /* 0x000fe200000001ff */
[----:B------:R-:W-:-:S03]  /*4470*/  UISETP.GE.U32.AND UP0, UPT, UR14, 0x60, UPT ;  /* 0x000000600e00788c */ /* 0x000fc6000bf06070 */
[----:B------:R-:W0:Y:S01]  /*4480*/  LDS R8, [R8] ;  /* 0x0000000008087984 */ /* 0x000e220000000800 */
[----:B--2-4-:R-:W-:-:S05]  /*4490*/  IMAD R10, R6, UR7, R9 ;  /* 0x00000007060a7c24 */ /* 0x014fca000f8e0209 */
[----:B------:R-:W-:Y:S05]  /*44a0*/  BRA.U !UP0, `(.L_x_64) ;  /* 0x0000000508847547 */ /* 0x000fea000b800000 */
[----:B------:R-:W1:Y:S01]  /*44b0*/  LDC.64 R16, c[0x0][0x3a8] ;  /* 0x0000ea00ff107b82 */ /* 0x000e620000000a00 */
[C---:B------:R-:W-:Y:S01]  /*44c0*/  IADD3 R15, P0, PT, R7.reuse, R10, RZ ;  /* 0x0000000a070f7210 */ /* 0x040fe20007f1e0ff */
[----:B------:R-:W-:Y:S01]  /*44d0*/  IMAD R22, R6, UR7, R7 ;  /* 0x0000000706167c24 */ /* 0x000fe2000f8e0207 */
[----:B------:R-:W-:Y:S01]  /*44e0*/  MOV R24, R7 ;  /* 0x0000000700187202 */ /* 0x000fe20000000f00 */
[----:B------:R-:W-:Y:S01]  /*44f0*/  IMAD.IADD R27, R7, 0x1, R10 ;  /* 0x00000001071b7824 */ /* 0x000fe200078e020a */
[----:B------:R-:W-:Y:S01]  /*4500*/  LEA.HI.X.SX32 R0, R10, RZ, 0x1, P0 ;  /* 0x000000ff0a007211 */ /* 0x000fe200000f0eff */
[----:B------:R-:W-:Y:S01]  /*4510*/  IMAD.MOV.U32 R25, RZ, RZ, 0x40 ;  /* 0x00000040ff197424 */ /* 0x000fe200078e00ff */
[C---:B------:R-:W-:Y:S01]  /*4520*/  LEA R14, P0, R15.reuse, UR5, 0x2 ;  /* 0x000000050f0e7c11 */ /* 0x040fe2000f8010ff */
[----:B------:R-:W-:Y:S02]  /*4530*/  IMAD.U32 R23, RZ, RZ, UR4 ;  /* 0x00000004ff177e24 */ /* 0x000fe4000f8e00ff */
[----:B------:R-:W-:Y:S01]  /*4540*/  IMAD R22, R22, 0x4, R5 ;  /* 0x0000000416167824 */ /* 0x000fe200078e0205 */
[----:B------:R-:W-:-:S09]  /*4550*/  LEA.HI.X R15, R15, UR6, R0, 0x2, P0 ;  /* 0x000000060f0f7c11 */ /* 0x000fd200080f1400 */
.L_x_81:
[----:B------:R-:W-:Y:S01]  /*4560*/  ISETP.GE.AND P0, PT, R24, UR16, PT ;  /* 0x0000001018007c0c */ /* 0x000fe2000bf06270 */
[----:B------:R-:W-:-:S12]  /*4570*/  BSSY.RECONVERGENT B2, `(.L_x_65) ;  /* 0x0000011000027945 */ /* 0x000fd80003800200 */
[----:B--2---:R-:W-:Y:S05]  /*4580*/  @P0 BRA `(.L_x_66) ;  /* 0x00000000003c0947 */ /* 0x004fea0003800000 */
[----:B------:R-:W2:Y:S01]  /*4590*/  LDS R21, [R22+-0x100] ;  /* 0xffff000016157984 */ /* 0x000ea20000000800 */
[----:B0-----:R-:W0:Y:S01]  /*45a0*/  MUFU.RCP R11, R8 ;  /* 0x00000008000b7308 */ /* 0x001e220000001000 */
[----:B------:R-:W-:Y:S01]  /*45b0*/  BSSY.RECONVERGENT B3, `(.L_x_67) ;  /* 0x000000a000037945 */ /* 0x000fe20003800200 */
[----:B0-----:R-:W-:-:S04]  /*45c0*/  FFMA R0, -R8, R11, 1 ;  /* 0x3f80000008007423 */ /* 0x001fc8000000010b */
[----:B------:R-:W-:Y:S02]  /*45d0*/  FFMA R0, R11, R0, R11 ;  /* 0x000000000b007223 */ /* 0x000fe4000000000b */
[----:B--2---:R-:W0:Y:S02]  /*45e0*/  FCHK P0, R21, R8 ;  /* 0x0000000815007302 */ /* 0x004e240000000000 */
[----:B------:R-:W-:-:S04]  /*45f0*/  FFMA R11, R21, R0, RZ ;  /* 0x00000000150b7223 */ /* 0x000fc800000000ff */
[----:B------:R-:W-:-:S04]  /*4600*/  FFMA R2, -R8, R11, R21 ;  /* 0x0000000b08027223 */ /* 0x000fc80000000115 */
[----:B------:R-:W-:Y:S01]  /*4610*/  FFMA R11, R0, R2, R11 ;  /* 0x00000002000b7223 */ /* 0x000fe2000000000b */
[----:B0-----:R-:W-:Y:S06]  /*4620*/  @!P0 BRA `(.L_x_68) ;  /* 0x0000000000088947 */ /* 0x001fec0003800000 */
[----:B------:R-:W-:-:S07]  /*4630*/  MOV R2, 0x4650 ;  /* 0x0000465000027802 */ /* 0x000fce0000000f00 */
[----:B-1----:R-:W-:Y:S05]  /*4640*/  CALL.REL.NOINC `($__internal_0_$__cuda_sm3x_div_rn_noftz_f32_slowpath) ;  /* 0x00000014003c7944 */ /* 0x002fea0003c00000 */
.L_x_68:
[----:B------:R-:W-:Y:S05]  /*4650*/  BSYNC.RECONVERGENT B3 ;  /* 0x0000000000037941 */ /* 0x000fea0003800200 */
.L_x_67:
[----:B-1----:R-:W-:-:S05]  /*4660*/  IMAD.WIDE R12, R27, 0x4, R16 ;  /* 0x000000041b0c7825 */ /* 0x002fca00078e0210 */
[----:B------:R2:W-:Y:S02]  /*4670*/  STG.E desc[UR8][R12.64], R11 ;  /* 0x0000000b0c007986 */ /* 0x0005e4000c101908 */
.L_x_66:
[----:B------:R-:W-:Y:S05]  /*4680*/  BSYNC.RECONVERGENT B2 ;  /* 0x0000000000027941 */ /* 0x000fea0003800200 */
.L_x_65:
[----:B------:R-:W-:Y:S01]  /*4690*/  IADD3 R0, PT, PT, R24, 0x20, RZ ;  /* 0x0000002018007810 */ /* 0x000fe20007ffe0ff */
[----:B------:R-:W-:Y:S03]  /*46a0*/  BSSY.RECONVERGENT B2, `(.L_x_69) ;  /* 0x0000011000027945 */ /* 0x000fe60003800200 */
[----:B------:R-:W-:-:S13]  /*46b0*/  ISETP.GE.AND P0, PT, R0, UR16, PT ;  /* 0x0000001000007c0c */ /* 0x000fda000bf06270 */
[----:B------:R-:W-:Y:S05]  /*46c0*/  @P0 BRA `(.L_x_70) ;  /* 0x0000000000380947 */ /* 0x000fea0003800000 */
[----:B------:R-:W3:Y:S01]  /*46d0*/  LDS R21, [R22+-0x80] ;  /* 0xffff800016157984 */ /* 0x000ee20000000800 */
[----:B0-2---:R-:W0:Y:S01]  /*46e0*/  MUFU.RCP R11, R8 ;  /* 0x00000008000b7308 */ /* 0x005e220000001000 */
[----:B------:R-:W-:Y:S01]  /*46f0*/  BSSY.RECONVERGENT B3, `(.L_x_71) ;  /* 0x000000a000037945 */ /* 0x000fe20003800200 */
[----:B0-----:R-:W-:-:S04]  /*4700*/  FFMA R0, -R8, R11, 1 ;  /* 0x3f80000008007423 */ /* 0x001fc8000000010b */
[----:B------:R-:W-:Y:S02]  /*4710*/  FFMA R0, R11, R0, R11 ;  /* 0x000000000b007223 */ /* 0x000fe4000000000b */
[----:B---3--:R-:W0:Y:S02]  /*4720*/  FCHK P0, R21, R8 ;  /* 0x0000000815007302 */ /* 0x008e240000000000 */
[----:B------:R-:W-:-:S04]  /*4730*/  FFMA R11, R0, R21, RZ ;  /* 0x00000015000b7223 */ /* 0x000fc800000000ff */
[----:B------:R-:W-:-:S04]  /*4740*/  FFMA R2, -R8, R11, R21 ;  /* 0x0000000b08027223 */ /* 0x000fc80000000115 */
[----:B------:R-:W-:Y:S01]  /*4750*/  FFMA R11, R0, R2, R11 ;  /* 0x00000002000b7223 */ /* 0x000fe2000000000b */
[----:B0-----:R-:W-:Y:S06]  /*4760*/  @!P0 BRA `(.L_x_72) ;  /* 0x0000000000088947 */ /* 0x001fec0003800000 */
[----:B------:R-:W-:-:S07]  /*4770*/  MOV R2, 0x4790 ;  /* 0x0000479000027802 */ /* 0x000fce0000000f00 */
[----:B-1----:R-:W-:Y:S05]  /*4780*/  CALL.REL.NOINC `($__internal_0_$__cuda_sm3x_div_rn_noftz_f32_slowpath) ;  /* 0x0000001000ec7944 */ /* 0x002fea0003c00000 */
.L_x_72:
[----:B------:R-:W-:Y:S05]  /*4790*/  BSYNC.RECONVERGENT B3 ;  /* 0x0000000000037941 */ /* 0x000fea0003800200 */
.L_x_71:
[----:B------:R3:W-:Y:S02]  /*47a0*/  STG.E desc[UR8][R14.64+-0x80], R11 ;  /* 0xffff800b0e007986 */ /* 0x0007e4000c101908 */
.L_x_70:
[----:B------:R-:W-:Y:S05]  /*47b0*/  BSYNC.RECONVERGENT B2 ;  /* 0x0000000000027941 */ /* 0x000fea0003800200 */
.L_x_69:
[----:B------:R-:W-:Y:S01]  /*47c0*/  VIADD R0, R24, 0x40 ;  /* 0x0000004018007836 */ /* 0x000fe20000000000 */
[----:B------:R-:W-:Y:S04]  /*47d0*/  BSSY.RECONVERGENT B2, `(.L_x_73) ;  /* 0x0000011000027945 */ /* 0x000fe80003800200 */
[----:B------:R-:W-:-:S13]  /*47e0*/  ISETP.GE.AND P0, PT, R0, UR16, PT ;  /* 0x0000001000007c0c */ /* 0x000fda000bf06270 */
[----:B------:R-:W-:Y:S05]  /*47f0*/  @P0 BRA `(.L_x_74) ;  /* 0x0000000000380947 */ /* 0x000fea0003800000 */
[----:B------:R-:W4:Y:S01]  /*4800*/  LDS R21, [R22] ;  /* 0x0000000016157984 */ /* 0x000f220000000800 */
[----:B0-23--:R-:W0:Y:S01]  /*4810*/  MUFU.RCP R11, R8 ;  /* 0x00000008000b7308 */ /* 0x00de220000001000 */
[----:B------:R-:W-:Y:S01]  /*4820*/  BSSY.RECONVERGENT B3, `(.L_x_75) ;  /* 0x000000a000037945 */ /* 0x000fe20003800200 */
[----:B0-----:R-:W-:-:S04]  /*4830*/  FFMA R0, -R8, R11, 1 ;  /* 0x3f80000008007423 */ /* 0x001fc8000000010b */
[----:B------:R-:W-:Y:S02]  /*4840*/  FFMA R0, R11, R0, R11 ;  /* 0x000000000b007223 */ /* 0x000fe4000000000b */
[----:B----4-:R-:W0:Y:S02]  /*4850*/  FCHK P0, R21, R8 ;  /* 0x0000000815007302 */ /* 0x010e240000000000 */
[----:B------:R-:W-:-:S04]  /*4860*/  FFMA R11, R0, R21, RZ ;  /* 0x00000015000b7223 */ /* 0x000fc800000000ff */
[----:B------:R-:W-:-:S04]  /*4870*/  FFMA R2, -R8, R11, R21 ;  /* 0x0000000b08027223 */ /* 0x000fc80000000115 */
[----:B------:R-:W-:Y:S01]  /*4880*/  FFMA R11, R0, R2, R11 ;  /* 0x00000002000b7223 */ /* 0x000fe2000000000b */
[----:B0-----:R-:W-:Y:S06]  /*4890*/  @!P0 BRA `(.L_x_76) ;  /* 0x0000000000088947 */ /* 0x001fec0003800000 */
[----:B------:R-:W-:-:S07]  /*48a0*/  MOV R2, 0x48c0 ;  /* 0x000048c000027802 */ /* 0x000fce0000000f00 */
[----:B-1----:R-:W-:Y:S05]  /*48b0*/  CALL.REL.NOINC `($__internal_0_$__cuda_sm3x_div_rn_noftz_f32_slowpath) ;  /* 0x0000001000a07944 */ /* 0x002fea0003c00000 */
.L_x_76:
[----:B------:R-:W-:Y:S05]  /*48c0*/  BSYNC.RECONVERGENT B3 ;  /* 0x0000000000037941 */ /* 0x000fea0003800200 */
.L_x_75:
[----:B------:R4:W-:Y:S02]  /*48d0*/  STG.E desc[UR8][R14.64], R11 ;  /* 0x0000000b0e007986 */ /* 0x0009e4000c101908 */
.L_x_74:
[----:B------:R-:W-:Y:S05]  /*48e0*/  BSYNC.RECONVERGENT B2 ;  /* 0x0000000000027941 */ /* 0x000fea0003800200 */
.L_x_73:
[----:B------:R-:W-:Y:S01]  /*48f0*/  VIADD R0, R24, 0x60 ;  /* 0x0000006018007836 */ /* 0x000fe20000000000 */
[----:B------:R-:W-:Y:S04]  /*4900*/  BSSY.RECONVERGENT B2, `(.L_x_77) ;  /* 0x0000011000027945 */ /* 0x000fe80003800200 */
[----:B------:R-:W-:-:S13]  /*4910*/  ISETP.GE.AND P0, PT, R0, UR16, PT ;  /* 0x0000001000007c0c */ /* 0x000fda000bf06270 */
[----:B------:R-:W-:Y:S05]  /*4920*/  @P0 BRA `(.L_x_78) ;  /* 0x0000000000380947 */ /* 0x000fea0003800000 */
[----:B------:R-:W5:Y:S01]  /*4930*/  LDS R21, [R22+0x80] ;  /* 0x0000800016157984 */ /* 0x000f620000000800 */
[----:B0-234-:R-:W0:Y:S01]  /*4940*/  MUFU.RCP R11, R8 ;  /* 0x00000008000b7308 */ /* 0x01de220000001000 */
[----:B------:R-:W-:Y:S01]  /*4950*/  BSSY.RECONVERGENT B3, `(.L_x_79) ;  /* 0x000000a000037945 */ /* 0x000fe20003800200 */
[----:B0-----:R-:W-:-:S04]  /*4960*/  FFMA R0, -R8, R11, 1 ;  /* 0x3f80000008007423 */ /* 0x001fc8000000010b */
[----:B------:R-:W-:Y:S02]  /*4970*/  FFMA R0, R11, R0, R11 ;  /* 0x000000000b007223 */ /* 0x000fe4000000000b */
[----:B-----5:R-:W0:Y:S02]  /*4980*/  FCHK P0, R21, R8 ;  /* 0x0000000815007302 */ /* 0x020e240000000000 */
[----:B------:R-:W-:-:S04]  /*4990*/  FFMA R11, R0, R21, RZ ;  /* 0x00000015000b7223 */ /* 0x000fc800000000ff */
[----:B------:R-:W-:-:S04]  /*49a0*/  FFMA R2, -R8, R11, R21 ;  /* 0x0000000b08027223 */ /* 0x000fc80000000115 */
[----:B------:R-:W-:Y:S01]  /*49b0*/  FFMA R11, R0, R2, R11 ;  /* 0x00000002000b7223 */ /* 0x000fe2000000000b */
[----:B0-----:R-:W-:Y:S06]  /*49c0*/  @!P0 BRA `(.L_x_80) ;  /* 0x0000000000088947 */ /* 0x001fec0003800000 */
[----:B------:R-:W-:-:S07]  /*49d0*/  MOV R2, 0x49f0 ;  /* 0x000049f000027802 */ /* 0x000fce0000000f00 */
[----:B-1----:R-:W-:Y:S05]  /*49e0*/  CALL.REL.NOINC `($__internal_0_$__cuda_sm3x_div_rn_noftz_f32_slowpath) ;  /* 0x0000001000547944 */ /* 0x002fea0003c00000 */
.L_x_80:
[----:B------:R-:W-:Y:S05]  /*49f0*/  BSYNC.RECONVERGENT B3 ;  /* 0x0000000000037941 */ /* 0x000fea0003800200 */
.L_x_79:
[----:B------:R0:W-:Y:S02]  /*4a00*/  STG.E desc[UR8][R14.64+0x80], R11 ;  /* 0x0000800b0e007986 */ /* 0x0001e4000c101908 */
.L_x_78:
[----:B------:R-:W-:Y:S05]  /*4a10*/  BSYNC.RECONVERGENT B2 ;  /* 0x0000000000027941 */ /* 0x000fea0003800200 */
.L_x_77:
[----:B------:R-:W-:Y:S01]  /*4a20*/  IADD3 R23, PT, PT, R23, 0x4, RZ ;  /* 0x0000000417177810 */ /* 0x000fe20007ffe0ff */
[----:B------:R-:W-:Y:S01]  /*4a30*/  VIADD R25, R25, 0x80 ;  /* 0x0000008019197836 */ /* 0x000fe20000000000 */
[----:B0--34-:R-:W-:Y:S01]  /*4a40*/  IADD3 R14, P1, PT, R14, 0x200, RZ ;  /* 0x000002000e0e7810 */ /* 0x019fe20007f3e0ff */
[----:B------:R-:W-:Y:S01]  /*4a50*/  VIADD R27, R27, 0x80 ;  /* 0x000000801b1b7836 */ /* 0x000fe20000000000 */
[----:B------:R-:W-:Y:S01]  /*4a60*/  ISETP.NE.AND P0, PT, R23, RZ, PT ;  /* 0x000000ff1700720c */ /* 0x000fe20003f05270 */
[----:B------:R-:W-:Y:S01]  /*4a70*/  VIADD R22, R22, 0x200 ;  /* 0x0000020016167836 */ /* 0x000fe20000000000 */
[----:B------:R-:W-:Y:S01]  /*4a80*/  IADD3 R24, PT, PT, R24, 0x80, RZ ;  /* 0x0000008018187810 */ /* 0x000fe20007ffe0ff */
[----:B------:R-:W-:-:S10]  /*4a90*/  IMAD.X R15, RZ, RZ, R15, P1 ;  /* 0x000000ffff0f7224 */ /* 0x000fd400008e060f */
[----:B------:R-:W-:Y:S05]  /*4aa0*/  @P0 BRA `(.L_x_81) ;  /* 0xfffffff800ac0947 */ /* 0x000fea000383ffff */
[----:B-1----:R-:W-:-:S07]  /*4ab0*/  IADD3 R16, PT, PT, R25, -0x40, RZ ;  /* 0xffffffc019107810 */ /* 0x002fce0007ffe0ff */
.L_x_64:
[----:B------:R-:W-:-:S09]  /*4ac0*/  ULOP3.LUT UP0, URZ, UR15, 0x3, URZ, 0xc0, !UPT ;  /* 0x000000030fff7892 */ /* 0x000fd2000f80c0ff */
[----:B------:R-:W-:Y:S05]  /*4ad0*/  BRA.U !UP0, `(.L_x_82) ;  /* 0x0000000508307547 */ /* 0x000fea000b800000 */
[----:B------:R-:W-:-:S09]  /*4ae0*/  ULOP3.LUT UP0, URZ, UR14, 0x60, URZ, 0xc0, !UPT ;  /* 0x000000600eff7892 */ /* 0x000fd2000f80c0ff */
[----:B------:R-:W-:Y:S05]  /*4af0*/  BRA.U !UP0, `(.L_x_83) ;  /* 0x0000000108b87547 */ /* 0x000fea000b800000 */
[----:B------:R-:W1:Y:S01]  /*4b00*/  LDCU UR7, c[0x0][0x38c] ;  /* 0x00007180ff0777ac */ /* 0x000e620008000800 */
[----:B------:R-:W3:Y:S01]  /*4b10*/  LDC.64 R14, c[0x0][0x3a8] ;  /* 0x0000ea00ff0e7b82 */ /* 0x000ee20000000a00 */
[----:B------:R-:W-:Y:S01]  /*4b20*/  IMAD.IADD R17, R7, 0x1, R16 ;  /* 0x0000000107117824 */ /* 0x000fe200078e0210 */
[----:B------:R-:W-:Y:S03]  /*4b30*/  BSSY.RECONVERGENT B2, `(.L_x_84) ;  /* 0x0000015000027945 */ /* 0x000fe60003800200 */
[--C-:B--2---:R-:W-:Y:S01]  /*4b40*/  IMAD.IADD R13, R10, 0x1, R17.reuse ;  /* 0x000000010a0d7824 */ /* 0x104fe200078e0211 */
[----:B-1----:R-:W-:Y:S01]  /*4b50*/  ISETP.GE.AND P0, PT, R17, UR7, PT ;  /* 0x0000000711007c0c */ /* 0x002fe2000bf06270 */
[----:B------:R-:W-:-:S05]  /*4b60*/  IMAD R11, R6, UR7, R17 ;  /* 0x00000007060b7c24 */ /* 0x000fca000f8e0211 */
[----:B------:R-:W-:Y:S01]  /*4b70*/  LEA R22, R11, R4, 0x2 ;  /* 0x000000040b167211 */ /* 0x000fe200078e10ff */
[----:B---3--:R-:W-:-:S06]  /*4b80*/  IMAD.WIDE R14, R13, 0x4, R14 ;  /* 0x000000040d0e7825 */ /* 0x008fcc00078e020e */
[----:B------:R-:W-:Y:S05]  /*4b90*/  @P0 BRA `(.L_x_85) ;  /* 0x0000000000380947 */ /* 0x000fea0003800000 */
[----:B------:R-:W1:Y:S01]  /*4ba0*/  LDS R21, [R22] ;  /* 0x0000000016157984 */ /* 0x000e620000000800 */
[----:B0-----:R-:W0:Y:S01]  /*4bb0*/  MUFU.RCP R11, R8 ;  /* 0x00000008000b7308 */ /* 0x001e220000001000 */
[----:B------:R-:W-:Y:S01]  /*4bc0*/  BSSY.RECONVERGENT B3, `(.L_x_86) ;  /* 0x000000a000037945 */ /* 0x000fe20003800200 */
[----:B0-----:R-:W-:-:S04]  /*4bd0*/  FFMA R0, -R8, R11, 1 ;  /* 0x3f80000008007423 */ /* 0x001fc8000000010b */
[----:B------:R-:W-:Y:S02]  /*4be0*/  FFMA R0, R11, R0, R11 ;  /* 0x000000000b007223 */ /* 0x000fe4000000000b */
[----:B-1----:R-:W0:Y:S02]  /*4bf0*/  FCHK P0, R21, R8 ;  /* 0x0000000815007302 */ /* 0x002e240000000000 */
[----:B------:R-:W-:-:S04]  /*4c00*/  FFMA R11, R0, R21, RZ ;  /* 0x00000015000b7223 */ /* 0x000fc800000000ff */
[----:B------:R-:W-:-:S04]  /*4c10*/  FFMA R2, -R8, R11, R21 ;  /* 0x0000000b08027223 */ /* 0x000fc80000000115 */
[----:B------:R-:W-:Y:S01]  /*4c20*/  FFMA R11, R0, R2, R11 ;  /* 0x00000002000b7223 */ /* 0x000fe2000000000b */
[----:B0-----:R-:W-:Y:S06]  /*4c30*/  @!P0 BRA `(.L_x_87) ;  /* 0x0000000000088947 */ /* 0x001fec0003800000 */
[----:B------:R-:W-:-:S07]  /*4c40*/  MOV R2, 0x4c60 ;  /* 0x00004c6000027802 */ /* 0x000fce0000000f00 */
[----:B------:R-:W-:Y:S05]  /*4c50*/  CALL.REL.NOINC `($__internal_0_$__cuda_sm3x_div_rn_noftz_f32_slowpath) ;  /* 0x0000000c00b87944 */ /* 0x000fea0003c00000 */
.L_x_87:
[----:B------:R-:W-:Y:S05]  /*4c60*/  BSYNC.RECONVERGENT B3 ;  /* 0x0000000000037941 */ /* 0x000fea0003800200 */
.L_x_86:
[----:B------:R1:W-:Y:S02]  /*4c70*/  STG.E desc[UR8][R14.64], R11 ;  /* 0x0000000b0e007986 */ /* 0x0003e4000c101908 */
.L_x_85:
[----:B------:R-:W-:Y:S05]  /*4c80*/  BSYNC.RECONVERGENT B2 ;  /* 0x0000000000027941 */ /* 0x000fea0003800200 */
.L_x_84:
[----:B------:R-:W2:Y:S01]  /*4c90*/  LDCU UR7, c[0x0][0x38c] ;  /* 0x00007180ff0777ac */ /* 0x000ea20008000800 */
[----:B------:R-:W-:Y:S01]  /*4ca0*/  VIADD R17, R17, 0x20 ;  /* 0x0000002011117836 */ /* 0x000fe20000000000 */
[----:B------:R-:W-:Y:S04]  /*4cb0*/  BSSY.RECONVERGENT B2, `(.L_x_88) ;  /* 0x0000011000027945 */ /* 0x000fe80003800200 */
[----:B--2---:R-:W-:-:S13]  /*4cc0*/  ISETP.GE.AND P0, PT, R17, UR7, PT ;  /* 0x0000000711007c0c */ /* 0x004fda000bf06270 */
[----:B------:R-:W-:Y:S05]  /*4cd0*/  @P0 BRA `(.L_x_89) ;  /* 0x0000000000380947 */ /* 0x000fea0003800000 */
[----:B------:R-:W2:Y:S01]  /*4ce0*/  LDS R21, [R22+0x80] ;  /* 0x0000800016157984 */ /* 0x000ea20000000800 */
[----:B01----:R-:W0:Y:S01]  /*4cf0*/  MUFU.RCP R11, R8 ;  /* 0x00000008000b7308 */ /* 0x003e220000001000 */
        /* <DEDUP_REMOVED lines=9> */
[----:B------:R-:W-:Y:S05]  /*4d90*/  CALL.REL.NOINC `($__internal_0_$__cuda_sm3x_div_rn_noftz_f32_slowpath) ;  /* 0x0000000c00687944 */ /* 0x000fea0003c00000 */
.L_x_91:
[----:B------:R-:W-:Y:S05]  /*4da0*/  BSYNC.RECONVERGENT B3 ;  /* 0x0000000000037941 */ /* 0x000fea0003800200 */
.L_x_90:
[----:B------:R2:W-:Y:S02]  /*4db0*/  STG.E desc[UR8][R14.64+0x80], R11 ;  /* 0x0000800b0e007986 */ /* 0x0005e4000c101908 */
.L_x_89:
[----:B------:R-:W-:Y:S05]  /*4dc0*/  BSYNC.RECONVERGENT B2 ;  /* 0x0000000000027941 */ /* 0x000fea0003800200 */
.L_x_88:
[----:B------:R-:W-:-:S07]  /*4dd0*/  VIADD R16, R16, 0x40 ;  /* 0x0000004010107836 */ /* 0x000fce0000000000 */
.L_x_83:
[----:B------:R-:W-:Y:S01]  /*4de0*/  ULOP3.LUT UP0, URZ, UR14, 0x20, URZ, 0xc0, !UPT ;  /* 0x000000200eff7892 */ /* 0x000fe2000f80c0ff */
[----:B------:R-:W-:Y:S08]  /*4df0*/  BSSY.RECONVERGENT B2, `(.L_x_82) ;  /* 0x000001a000027945 */ /* 0x000ff00003800200 */
[----:B------:R-:W-:Y:S05]  /*4e00*/  BRA.U UP0, `(.L_x_92) ;  /* 0x0000000100607547 */ /* 0x000fea000b800000 */
[----:B------:R-:W3:Y:S01]  /*4e10*/  LDC R0, c[0x0][0x38c] ;  /* 0x0000e300ff007b82 */ /* 0x000ee20000000800 */
[----:B-12---:R-:W-:-:S04]  /*4e20*/  IADD3 R15, PT, PT, R7, R16, RZ ;  /* 0x00000010070f7210 */ /* 0x006fc80007ffe0ff */
[----:B---3--:R-:W-:-:S13]  /*4e30*/  ISETP.GE.AND P0, PT, R15, R0, PT ;  /* 0x000000000f00720c */ /* 0x008fda0003f06270 */
[----:B------:R-:W-:Y:S05]  /*4e40*/  @P0 BRA `(.L_x_92) ;  /* 0x0000000000500947 */ /* 0x000fea0003800000 */
[--C-:B------:R-:W-:Y:S01]  /*4e50*/  IMAD R11, R6, R0, R15.reuse ;  /* 0x00000000060b7224 */ /* 0x100fe200078e020f */
[----:B0-----:R-:W0:Y:S01]  /*4e60*/  MUFU.RCP R13, R8 ;  /* 0x00000008000d7308 */ /* 0x001e220000001000 */
[----:B------:R-:W-:Y:S01]  /*4e70*/  BSSY.RECONVERGENT B3, `(.L_x_93) ;  /* 0x000000e000037945 */ /* 0x000fe20003800200 */
[----:B------:R-:W-:Y:S02]  /*4e80*/  IMAD.IADD R10, R10, 0x1, R15 ;  /* 0x000000010a0a7824 */ /* 0x000fe400078e020f */
[----:B------:R-:W-:-:S05]  /*4e90*/  IMAD R11, R11, 0x4, R4 ;  /* 0x000000040b0b7824 */ /* 0x000fca00078e0204 */
[----:B------:R-:W1:Y:S01]  /*4ea0*/  LDS R21, [R11] ;  /* 0x000000000b157984 */ /* 0x000e620000000800 */
[----:B0-----:R-:W-:-:S04]  /*4eb0*/  FFMA R0, -R8, R13, 1 ;  /* 0x3f80000008007423 */ /* 0x001fc8000000010d */
[----:B------:R-:W-:Y:S01]  /*4ec0*/  FFMA R0, R13, R0, R13 ;  /* 0x000000000d007223 */ /* 0x000fe2000000000d */
[----:B-1----:R-:W0:Y:S03]  /*4ed0*/  FCHK P0, R21, R8 ;  /* 0x0000000815007302 */ /* 0x002e260000000000 */
[----:B------:R-:W-:-:S04]  /*4ee0*/  FFMA R13, R0, R21, RZ ;  /* 0x00000015000d7223 */ /* 0x000fc800000000ff */
[----:B------:R-:W-:-:S04]  /*4ef0*/  FFMA R2, -R8, R13, R21 ;  /* 0x0000000d08027223 */ /* 0x000fc80000000115 */
[----:B------:R-:W-:Y:S01]  /*4f00*/  FFMA R15, R0, R2, R13 ;  /* 0x00000002000f7223 */ /* 0x000fe2000000000d */
[----:B0-----:R-:W-:Y:S06]  /*4f10*/  @!P0 BRA `(.L_x_94) ;  /* 0x00000000000c8947 */ /* 0x001fec0003800000 */
[----:B------:R-:W-:-:S07]  /*4f20*/  MOV R2, 0x4f40 ;  /* 0x00004f4000027802 */ /* 0x000fce0000000f00 */
[----:B------:R-:W-:Y:S05]  /*4f30*/  CALL.REL.NOINC `($__internal_0_$__cuda_sm3x_div_rn_noftz_f32_slowpath) ;  /* 0x0000000c00007944 */ /* 0x000fea0003c00000 */
[----:B------:R-:W-:-:S07]  /*4f40*/  MOV R15, R11 ;  /* 0x0000000b000f7202 */ /* 0x000fce0000000f00 */
.L_x_94:
[----:B------:R-:W-:Y:S05]  /*4f50*/  BSYNC.RECONVERGENT B3 ;  /* 0x0000000000037941 */ /* 0x000fea0003800200 */
.L_x_93:
[----:B------:R-:W0:Y:S02]  /*4f60*/  LDC.64 R12, c[0x0][0x3a8] ;  /* 0x0000ea00ff0c7b82 */ /* 0x000e240000000a00 */
[----:B0-----:R-:W-:-:S05]  /*4f70*/  IMAD.WIDE R10, R10, 0x4, R12 ;  /* 0x000000040a0a7825 */ /* 0x001fca00078e020c */
[----:B------:R3:W-:Y:S02]  /*4f80*/  STG.E desc[UR8][R10.64], R15 ;  /* 0x0000000f0a007986 */ /* 0x0007e4000c101908 */
.L_x_92:
[----:B------:R-:W-:Y:S05]  /*4f90*/  BSYNC.RECONVERGENT B2 ;  /* 0x0000000000027941 */ /* 0x000fea0003800200 */
.L_x_82:
[----:B------:R-:W-:Y:S01]  /*4fa0*/  ISETP.NE.AND P0, PT, R7, RZ, PT ;  /* 0x000000ff0700720c */ /* 0x000fe20003f05270 */
[----:B------:R-:W-:-:S12]  /*4fb0*/  BSSY.RECONVERGENT B0, `(.L_x_95) ;  /* 0x0000022000007945 */ /* 0x000fd80003800200 */
[----:B------:R-:W-:Y:S05]  /*4fc0*/  @P0 BRA `(.L_x_96) ;  /* 0x0000000000800947 */ /* 0x000fea0003800000 */
[----:B-12---:R-:W1:Y:S01]  /*4fd0*/  LDC R14, c[0x0][0x38c] ;  /* 0x0000e300ff0e7b82 */ /* 0x006e620000000800 */
[----:B------:R-:W-:-:S07]  /*4fe0*/  IABS R12, UR13 ;  /* 0x0000000d000c7c13 */ /* 0x000fce0008000000 */
[----:B---3--:R-:W2:Y:S01]  /*4ff0*/  LDC R15, c[0x0][0x3cc] ;  /* 0x0000f300ff0f7b82 */ /* 0x008ea20000000800 */
[----:B-1----:R-:W-:-:S04]  /*5000*/  IABS R0, R14 ;  /* 0x0000000e00007213 */ /* 0x002fc80000000000 */
[----:B------:R-:W1:Y:S08]  /*5010*/  I2F.RP R2, R0 ;  /* 0x0000000000027306 */ /* 0x000e700000209400 */
[----:B-1----:R-:W1:Y:S02]  /*5020*/  MUFU.RCP R2, R2 ;  /* 0x0000000200027308 */ /* 0x002e640000001000 */
[----:B-1----:R-:W-:-:S06]  /*5030*/  VIADD R10, R2, 0xffffffe ;  /* 0x0ffffffe020a7836 */ /* 0x002fcc0000000000 */
[----:B------:R1:W3:Y:S02]  /*5040*/  F2I.FTZ.U32.TRUNC.NTZ R11, R10 ;  /* 0x0000000a000b7305 */ /* 0x0002e4000021f000 */
[----:B-1----:R-:W-:Y:S02]  /*5050*/  HFMA2 R10, -RZ, RZ, 0, 0 ;  /* 0x00000000ff0a7431 */ /* 0x002fe400000001ff */
[----:B---3--:R-:W-:-:S04]  /*5060*/  IMAD.MOV R13, RZ, RZ, -R11 ;  /* 0x000000ffff0d7224 */ /* 0x008fc800078e0a0b */
[----:B------:R-:W-:-:S04]  /*5070*/  IMAD R13, R13, R0, RZ ;  /* 0x000000000d0d7224 */ /* 0x000fc800078e02ff */
[----:B------:R-:W-:-:S04]  /*5080*/  IMAD.HI.U32 R13, R11, R13, R10 ;  /* 0x0000000d0b0d7227 */ /* 0x000fc800078e000a */
[----:B------:R-:W-:-:S04]  /*5090*/  IMAD.MOV.U32 R11, RZ, RZ, R12 ;  /* 0x000000ffff0b7224 */ /* 0x000fc800078e000c */
[----:B------:R-:W-:-:S04]  /*50a0*/  IMAD.HI.U32 R13, R13, R11, RZ ;  /* 0x0000000b0d0d7227 */ /* 0x000fc800078e00ff */
[----:B------:R-:W-:-:S04]  /*50b0*/  IMAD.MOV R2, RZ, RZ, -R13 ;  /* 0x000000ffff027224 */ /* 0x000fc800078e0a0d */
[----:B------:R-:W-:-:S05]  /*50c0*/  IMAD R11, R0, R2, R11 ;  /* 0x00000002000b7224 */ /* 0x000fca00078e020b */
[----:B------:R-:W-:-:S13]  /*50d0*/  ISETP.GT.U32.AND P0, PT, R0, R11, PT ;  /* 0x0000000b0000720c */ /* 0x000fda0003f04070 */
[-C--:B------:R-:W-:Y:S01]  /*50e0*/  @!P0 IADD3 R11, PT, PT, R11, -R0.reuse, RZ ;  /* 0x800000000b0b8210 */ /* 0x080fe20007ffe0ff */
[----:B------:R-:W-:Y:S01]  /*50f0*/  @!P0 VIADD R13, R13, 0x1 ;  /* 0x000000010d0d8836 */ /* 0x000fe20000000000 */
[C---:B------:R-:W-:Y:S02]  /*5100*/  ISETP.NE.AND P0, PT, R14.reuse, RZ, PT ;  /* 0x000000ff0e00720c */ /* 0x040fe40003f05270 */
[----:B------:R-:W-:Y:S02]  /*5110*/  ISETP.GE.U32.AND P1, PT, R11, R0, PT ;  /* 0x000000000b00720c */ /* 0x000fe40003f26070 */
[----:B------:R-:W-:Y:S01]  /*5120*/  LOP3.LUT R0, R14, UR13, RZ, 0x3c, !PT ;  /* 0x0000000d0e007c12 */ /* 0x000fe2000f8e3cff */
[----:B------:R-:W1:Y:S03]  /*5130*/  LDC.64 R10, c[0x0][0x3d0] ;  /* 0x0000f400ff0a7b82 */ /* 0x000e660000000a00 */
[----:B------:R-:W-:-:S07]  /*5140*/  ISETP.GE.AND P2, PT, R0, RZ, PT ;  /* 0x000000ff0000720c */ /* 0x000fce0003f46270 */
[----:B------:R-:W-:-:S05]  /*5150*/  @P1 VIADD R13, R13, 0x1 ;  /* 0x000000010d0d1836 */ /* 0x000fca0000000000 */
[----:B------:R-:W-:Y:S01]  /*5160*/  MOV R0, R13 ;  /* 0x0000000d00007202 */ /* 0x000fe20000000f00 */
[----:B--2---:R-:W-:-:S04]  /*5170*/  IMAD R13, R15, UR11, R6 ;  /* 0x0000000b0f0d7c24 */ /* 0x004fc8000f8e0206 */
[----:B------:R-:W-:Y:S01]  /*5180*/  @!P2 IMAD.MOV R0, RZ, RZ, -R0 ;  /* 0x000000ffff00a224 */ /* 0x000fe200078e0a00 */
[----:B------:R-:W-:-:S05]  /*5190*/  @!P0 LOP3.LUT R0, RZ, R14, RZ, 0x33, !PT ;  /* 0x0000000eff008212 */ /* 0x000fca00078e33ff */
[----:B------:R-:W-:-:S04]  /*51a0*/  IMAD.IADD R13, R0, 0x1, R13 ;  /* 0x00000001000d7824 */ /* 0x000fc800078e020d */
[----:B-1----:R-:W-:-:S05]  /*51b0*/  IMAD.WIDE R10, R13, 0x4, R10 ;  /* 0x000000040d0a7825 */ /* 0x002fca00078e020a */
[----:B0-----:R4:W-:Y:S02]  /*51c0*/  STG.E desc[UR8][R10.64], R8 ;  /* 0x000000080a007986 */ /* 0x0019e4000c101908 */
.L_x_96:
[----:B------:R-:W-:Y:S05]  /*51d0*/  BSYNC.RECONVERGENT B0 ;  /* 0x0000000000007941 */ /* 0x000fea0003800200 */
.L_x_95:
[----:B------:R-:W5:Y:S01]  /*51e0*/  LDCU UR7, c[0x0][0x3cc] ;  /* 0x00007980ff0777ac */ /* 0x000f620008000800 */
[----:B-1234-:R-:W-:-:S04]  /*51f0*/  MOV R11, UR12 ;  /* 0x0000000c000b7c02 */ /* 0x01efc80008000f00 */
[----:B------:R-:W-:-:S04]  /*5200*/  LEA.HI R6, R11, R6, RZ, 0x1b ;  /* 0x000000060b067211 */ /* 0x000fc800078fd8ff */
[----:B-----5:R-:W-:-:S13]  /*5210*/  ISETP.GE.AND P0, PT, R6, UR7, PT ;  /* 0x0000000706007c0c */ /* 0x020fda000bf06270 */
[----:B------:R-:W-:Y:S05]  /*5220*/  @!P0 BRA `(.L_x_97) ;  /* 0xfffffff000848947 */ /* 0x000fea000383ffff */
[----:B------:R-:W-:Y:S05]  /*5230*/  EXIT ;  /* 0x000000000000794d */ /* 0x000fea0003800000 */
.L_x_12:
[----:B0-----:R-:W-:Y:S01]  /*5240*/  HFMA2 R10, -RZ, RZ, 0, 1.847743988037109375e-06 ;  /* 0x0000001fff0a7431 */ /* 0x001fe200000001ff */
[----:B------:R-:W-:Y:S01]  /*5250*/  BSSY B0, `(.L_x_98) ;  /* 0x0000007000007945 */ /* 0x000fe20003800000 */
[----:B------:R-:W-:Y:S02]  /*5260*/  IMAD.MOV.U32 R25, RZ, RZ, R8 ;  /* 0x000000ffff197224 */ /* 0x000fe400078e0008 */
[----:B------:R-:W-:Y:S02]  /*5270*/  IMAD.MOV.U32 R12, RZ, RZ, 0x10 ;  /* 0x00000010ff0c7424 */ /* 0x000fe400078e00ff */
[----:B------:R-:W-:-:S07]  /*5280*/  IMAD.MOV.U32 R9, RZ, RZ, -0x1 ;  /* 0xffffffffff097424 */ /* 0x000fce00078e00ff */
[----:B-1----:R-:W-:Y:S05]  /*5290*/  WARPSYNC.COLLECTIVE R9, `(.L_x_99) ;  /* 0x0000000009087348 */ /* 0x002fea0003c00000 */
[----:B------:R0:W2:Y:S02]  /*52a0*/  SHFL.DOWN P2, R13, R25, R12, R10 ;  /* 0x0800000c190d7389 */ /* 0x0000a4000004000a */
[----:B012---:R-:W-:Y:S05]  /*52b0*/  ENDCOLLECTIVE ;  /* 0x000000000000791b */ /* 0x007fea0003800000 */
.L_x_99:
[----:B------:R-:W-:Y:S05]  /*52c0*/  BSYNC B0 ;  /* 0x0000000000007941 */ /* 0x000fea0003800000 */
.L_x_98:
[----:B------:R-:W-:Y:S01]  /*52d0*/  FMNMX R21, R13, -INF , !PT ;  /* 0xff8000000d157809 */ /* 0x000fe20007800000 */
[----:B------:R-:W-:Y:S01]  /*52e0*/  IMAD.MOV.U32 R10, RZ, RZ, 0x1f ;  /* 0x0000001fff0a7424 */ /* 0x000fe200078e00ff */
[----:B------:R-:W-:Y:S01]  /*52f0*/  MOV R12, 0x8 ;  /* 0x00000008000c7802 */ /* 0x000fe20000000f00 */
[----:B------:R-:W-:Y:S02]  /*5300*/  IMAD.MOV.U32 R9, RZ, RZ, -0x1 ;  /* 0xffffffffff097424 */ /* 0x000fe400078e00ff */
[----:B------:R-:W-:-:S07]  /*5310*/  IMAD.MOV.U32 R25, RZ, RZ, R21 ;  /* 0x000000ffff197224 */ /* 0x000fce00078e0015 */
[----:B------:R-:W-:Y:S05]  /*5320*/  WARPSYNC.COLLECTIVE R9, `(.L_x_100) ;  /* 0x0000000009087348 */ /* 0x000fea0003c00000 */
[----:B------:R0:W1:Y:S02]  /*5330*/  SHFL.DOWN P2, R13, R25, R12, R10 ;  /* 0x0800000c190d7389 */ /* 0x000064000004000a */
[----:B01----:R-:W-:Y:S05]  /*5340*/  ENDCOLLECTIVE ;  /* 0x000000000000791b */ /* 0x003fea0003800000 */
.L_x_100:
[----:B------:R-:W-:Y:S01]  /*5350*/  IMAD.MOV.U32 R12, RZ, RZ, 0x4 ;  /* 0x00000004ff0c7424 */ /* 0x000fe200078e00ff */
[----:B------:R-:W-:-:S04]  /*5360*/  FMNMX R22, R21, R13, !PT ;  /* 0x0000000d15167209 */ /* 0x000fc80007800000 */
[----:B------:R-:W-:-:S07]  /*5370*/  MOV R25, R22 ;  /* 0x0000001600197202 */ /* 0x000fce0000000f00 */
[----:B------:R-:W-:Y:S05]  /*5380*/  WARPSYNC.COLLECTIVE R9, `(.L_x_101) ;  /* 0x0000000009087348 */ /* 0x000fea0003c00000 */
[----:B------:R0:W1:Y:S02]  /*5390*/  SHFL.DOWN P2, R13, R25, R12, R10 ;  /* 0x0800000c190d7389 */ /* 0x000064000004000a */
[----:B01----:R-:W-:Y:S05]  /*53a0*/  ENDCOLLECTIVE ;  /* 0x000000000000791b */ /* 0x003fea0003800000 */
.L_x_101:
[----:B------:R-:W-:Y:S01]  /*53b0*/  HFMA2 R12, -RZ, RZ, 0, 1.1920928955078125e-07 ;  /* 0x00000002ff0c7431 */ /* 0x000fe200000001ff */
[----:B------:R-:W-:-:S05]  /*53c0*/  FMNMX R23, R22, R13, !PT ;  /* 0x0000000d16177209 */ /* 0x000fca0007800000 */
[----:B------:R-:W-:-:S07]  /*53d0*/  IMAD.MOV.U32 R25, RZ, RZ, R23 ;  /* 0x000000ffff197224 */ /* 0x000fce00078e0017 */
[----:B------:R-:W-:Y:S05]  /*53e0*/  WARPSYNC.COLLECTIVE R9, `(.L_x_102) ;  /* 0x0000000009087348 */ /* 0x000fea0003c00000 */
[----:B------:R0:W1:Y:S02]  /*53f0*/  SHFL.DOWN P2, R13, R25, R12, R10 ;  /* 0x0800000c190d7389 */ /* 0x000064000004000a */
[----:B01----:R-:W-:Y:S05]  /*5400*/  ENDCOLLECTIVE ;  /* 0x000000000000791b */ /* 0x003fea0003800000 */
.L_x_102:
[----:B------:R-:W-:Y:S01]  /*5410*/  IMAD.MOV.U32 R12, RZ, RZ, 0x1 ;  /* 0x00000001ff0c7424 */ /* 0x000fe200078e00ff */
[----:B------:R-:W-:-:S05]  /*5420*/  FMNMX R24, R23, R13, !PT ;  /* 0x0000000d17187209 */ /* 0x000fca0007800000 */
[----:B------:R-:W-:-:S07]  /*5430*/  IMAD.MOV.U32 R25, RZ, RZ, R24 ;  /* 0x000000ffff197224 */ /* 0x000fce00078e0018 */
[----:B------:R-:W-:Y:S05]  /*5440*/  WARPSYNC.COLLECTIVE R9, `(.L_x_103) ;  /* 0x0000000009087348 */ /* 0x000fea0003c00000 */
[----:B------:R0:W1:Y:S02]  /*5450*/  SHFL.DOWN P2, R13, R25, R12, R10 ;  /* 0x0800000c190d7389 */ /* 0x000064000004000a */
[----:B01----:R-:W-:Y:S05]  /*5460*/  ENDCOLLECTIVE ;  /* 0x000000000000791b */ /* 0x003fea0003800000 */
.L_x_103:
[----:B------:R-:W-:Y:S05]  /*5470*/  BRA `(.L_x_104) ;  /* 0xffffffb400887947 */ /* 0x000fea000383ffff */
.L_x_21:
[----:B------:R-:W-:Y:S01]  /*5480*/  BSSY B0, `(.L_x_105) ;  /* 0x0000008000007945 */ /* 0x000fe20003800000 */
[----:B------:R-:W-:Y:S01]  /*5490*/  MOV R25, R8 ;  /* 0x0000000800197202 */ /* 0x000fe20000000f00 */
[----:B------:R-:W-:Y:S01]  /*54a0*/  IMAD.MOV.U32 R12, RZ, RZ, 0x10 ;  /* 0x00000010ff0c7424 */ /* 0x000fe200078e00ff */
[----:B------:R-:W-:Y:S01]  /*54b0*/  MOV R9, 0xffffffff ;  /* 0xffffffff00097802 */ /* 0x000fe20000000f00 */
[----:B------:R-:W-:-:S07]  /*54c0*/  IMAD.MOV.U32 R10, RZ, RZ, 0x1f ;  /* 0x0000001fff0a7424 */ /* 0x000fce00078e00ff */
[----:B------:R-:W-:Y:S05]  /*54d0*/  WARPSYNC.COLLECTIVE R9, `(.L_x_106) ;  /* 0x0000000009087348 */ /* 0x000fea0003c00000 */
[----:B------:R0:W1:Y:S02]  /*54e0*/  SHFL.DOWN P2, R13, R25, R12, R10 ;  /* 0x0800000c190d7389 */ /* 0x000064000004000a */
[----:B01----:R-:W-:Y:S05]  /*54f0*/  ENDCOLLECTIVE ;  /* 0x000000000000791b */ /* 0x003fea0003800000 */
.L_x_106:
[----:B------:R-:W-:Y:S05]  /*5500*/  BSYNC B0 ;  /* 0x0000000000007941 */ /* 0x000fea0003800000 */
.L_x_105:
[----:B------:R-:W-:Y:S01]  /*5510*/  FMNMX R20, R13, R8, !PT ;  /* 0x000000080d147209 */ /* 0x000fe20007800000 */
[----:B------:R-:W-:Y:S02]  /*5520*/  HFMA2 R10, -RZ, RZ, 0, 1.847743988037109375e-06 ;  /* 0x0000001fff0a7431 */ /* 0x000fe400000001ff */
[----:B------:R-:W-:Y:S02]  /*5530*/  IMAD.MOV.U32 R12, RZ, RZ, 0x8 ;  /* 0x00000008ff0c7424 */ /* 0x000fe400078e00ff */
[----:B------:R-:W-:Y:S02]  /*5540*/  IMAD.MOV.U32 R9, RZ, RZ, -0x1 ;  /* 0xffffffffff097424 */ /* 0x000fe400078e00ff */
[----:B------:R-:W-:-:S07]  /*5550*/  IMAD.MOV.U32 R25, RZ, RZ, R20 ;  /* 0x000000ffff197224 */ /* 0x000fce00078e0014 */
[----:B------:R-:W-:Y:S05]  /*5560*/  WARPSYNC.COLLECTIVE R9, `(.L_x_107) ;  /* 0x0000000009087348 */ /* 0x000fea0003c00000 */
[----:B------:R0:W1:Y:S02]  /*5570*/  SHFL.DOWN P2, R13, R25, R12, R10 ;  /* 0x0800000c190d7389 */ /* 0x000064000004000a */
[----:B01----:R-:W-:Y:S05]  /*5580*/  ENDCOLLECTIVE ;  /* 0x000000000000791b */ /* 0x003fea0003800000 */
.L_x_107:
[----:B------:R-:W-:Y:S02]  /*5590*/  MOV R12, 0x4 ;  /* 0x00000004000c7802 */ /* 0x000fe40000000f00 */
[----:B------:R-:W-:-:S05]  /*55a0*/  FMNMX R21, R20, R13, !PT ;  /* 0x0000000d14157209 */ /* 0x000fca0007800000 */
[----:B------:R-:W-:-:S07]  /*55b0*/  IMAD.MOV.U32 R25, RZ, RZ, R21 ;  /* 0x000000ffff197224 */ /* 0x000fce00078e0015 */
[----:B------:R-:W-:Y:S05]  /*55c0*/  WARPSYNC.COLLECTIVE R9, `(.L_x_108) ;  /* 0x0000000009087348 */ /* 0x000fea0003c00000 */
[----:B------:R0:W1:Y:S02]  /*55d0*/  SHFL.DOWN P2, R13, R25, R12, R10 ;  /* 0x0800000c190d7389 */ /* 0x000064000004000a */
[----:B01----:R-:W-:Y:S05]  /*55e0*/  ENDCOLLECTIVE ;  /* 0x000000000000791b */ /* 0x003fea0003800000 */
.L_x_108:
[----:B------:R-:W-:Y:S01]  /*55f0*/  IMAD.MOV.U32 R12, RZ, RZ, 0x2 ;  /* 0x00000002ff0c7424 */ /* 0x000fe200078e00ff */
[----:B------:R-:W-:-:S05]  /*5600*/  FMNMX R22, R21, R13, !PT ;  /* 0x0000000d15167209 */ /* 0x000fca0007800000 */
[----:B------:R-:W-:-:S07]  /*5610*/  IMAD.MOV.U32 R25, RZ, RZ, R22 ;  /* 0x000000ffff197224 */ /* 0x000fce00078e0016 */
[----:B------:R-:W-:Y:S05]  /*5620*/  WARPSYNC.COLLECTIVE R9, `(.L_x_109) ;  /* 0x0000000009087348 */ /* 0x000fea0003c00000 */
[----:B------:R0:W1:Y:S02]  /*5630*/  SHFL.DOWN P2, R13, R25, R12, R10 ;  /* 0x0800000c190d7389 */ /* 0x000064000004000a */
[----:B01----:R-:W-:Y:S05]  /*5640*/  ENDCOLLECTIVE ;  /* 0x000000000000791b */ /* 0x003fea0003800000 */
.L_x_109:
[----:B------:R-:W-:Y:S01]  /*5650*/  IMAD.MOV.U32 R12, RZ, RZ, 0x1 ;  /* 0x00000001ff0c7424 */ /* 0x000fe200078e00ff */
[----:B------:R-:W-:-:S04]  /*5660*/  FMNMX R23, R22, R13, !PT ;  /* 0x0000000d16177209 */ /* 0x000fc80007800000 */
[----:B------:R-:W-:-:S07]  /*5670*/  MOV R25, R23 ;  /* 0x0000001700197202 */ /* 0x000fce0000000f00 */
[----:B------:R-:W-:Y:S05]  /*5680*/  WARPSYNC.COLLECTIVE R9, `(.L_x_110) ;  /* 0x0000000009087348 */ /* 0x000fea0003c00000 */
[----:B------:R0:W1:Y:S02]  /*5690*/  SHFL.DOWN P2, R13, R25, R12, R10 ;  /* 0x0800000c190d7389 */ /* 0x000064000004000a */
[----:B01----:R-:W-:Y:S05]  /*56a0*/  ENDCOLLECTIVE ;  /* 0x000000000000791b */ /* 0x003fea0003800000 */
.L_x_110:
[----:B------:R-:W-:Y:S05]  /*56b0*/  BRA `(.L_x_111) ;  /* 0xffffffbc00887947 */ /* 0x000fea000383ffff */
.L_x_31:
[----:B------:R-:W-:Y:S01]  /*56c0*/  HFMA2 R12, -RZ, RZ, 0, 9.5367431640625e-07 ;  /* 0x00000010ff0c7431 */ /* 0x000fe200000001ff */
[----:B------:R-:W-:Y:S01]  /*56d0*/  BSSY B0, `(.L_x_112) ;  /* 0x0000007000007945 */ /* 0x000fe20003800000 */
[----:B------:R-:W-:Y:S02]  /*56e0*/  IMAD.MOV.U32 R25, RZ, RZ, R8 ;  /* 0x000000ffff197224 */ /* 0x000fe400078e0008 */
[----:B------:R-:W-:Y:S02]  /*56f0*/  IMAD.MOV.U32 R10, RZ, RZ, 0x1f ;  /* 0x0000001fff0a7424 */ /* 0x000fe400078e00ff */
[----:B------:R-:W-:-:S07]  /*5700*/  IMAD.MOV.U32 R9, RZ, RZ, -0x1 ;  /* 0xffffffffff097424 */ /* 0x000fce00078e00ff */
[----:B------:R-:W-:Y:S05]  /*5710*/  WARPSYNC.COLLECTIVE R9, `(.L_x_113) ;  /* 0x0000000009087348 */ /* 0x000fea0003c00000 */
[----:B------:R0:W1:Y:S02]  /*5720*/  SHFL.DOWN P2, R13, R25, R12, R10 ;  /* 0x0800000c190d7389 */ /* 0x000064000004000a */
[----:B01----:R-:W-:Y:S05]  /*5730*/  ENDCOLLECTIVE ;  /* 0x000000000000791b */ /* 0x003fea0003800000 */
.L_x_113:
[----:B------:R-:W-:Y:S05]  /*5740*/  BSYNC B0 ;  /* 0x0000000000007941 */ /* 0x000fea0003800000 */
.L_x_112:
[----:B------:R-:W-:Y:S01]  /*5750*/  FMNMX R11, R8, R13, !PT ;  /* 0x0000000d080b7209 */ /* 0x000fe20007800000 */
[----:B------:R-:W-:Y:S01]  /*5760*/  IMAD.MOV.U32 R12, RZ, RZ, 0x8 ;  /* 0x00000008ff0c7424 */ /* 0x000fe200078e00ff */
[----:B------:R-:W-:Y:S01]  /*5770*/  MOV R9, 0xffffffff ;  /* 0xffffffff00097802 */ /* 0x000fe20000000f00 */
[----:B------:R-:W-:Y:S01]  /*5780*/  IMAD.MOV.U32 R10, RZ, RZ, 0x1f ;  /* 0x0000001fff0a7424 */ /* 0x000fe200078e00ff */
[----:B------:R-:W-:-:S07]  /*5790*/  MOV R25, R11 ;  /* 0x0000000b00197202 */ /* 0x000fce0000000f00 */
[----:B------:R-:W-:Y:S05]  /*57a0*/  WARPSYNC.COLLECTIVE R9, `(.L_x_114) ;  /* 0x0000000009087348 */ /* 0x000fea0003c00000 */
[----:B------:R0:W1:Y:S02]  /*57b0*/  SHFL.DOWN P2, R13, R25, R12, R10 ;  /* 0x0800000c190d7389 */ /* 0x000064000004000a */
[----:B01----:R-:W-:Y:S05]  /*57c0*/  ENDCOLLECTIVE ;  /* 0x000000000000791b */ /* 0x003fea0003800000 */
.L_x_114:
[----:B------:R-:W-:Y:S01]  /*57d0*/  IMAD.MOV.U32 R12, RZ, RZ, 0x4 ;  /* 0x00000004ff0c7424 */ /* 0x000fe200078e00ff */
[----:B------:R-:W-:-:S05]  /*57e0*/  FMNMX R20, R11, R13, !PT ;  /* 0x0000000d0b147209 */ /* 0x000fca0007800000 */
[----:B------:R-:W-:-:S07]  /*57f0*/  IMAD.MOV.U32 R25, RZ, RZ, R20 ;  /* 0x000000ffff197224 */ /* 0x000fce00078e0014 */
[----:B------:R-:W-:Y:S05]  /*5800*/  WARPSYNC.COLLECTIVE R9, `(.L_x_115) ;  /* 0x0000000009087348 */ /* 0x000fea0003c00000 */
[----:B------:R0:W1:Y:S02]  /*5810*/  SHFL.DOWN P2, R13, R25, R12, R10 ;  /* 0x0800000c190d7389 */ /* 0x000064000004000a */
[----:B01----:R-:W-:Y:S05]  /*5820*/  ENDCOLLECTIVE ;  /* 0x000000000000791b */ /* 0x003fea0003800000 */
.L_x_115:
[----:B------:R-:W-:Y:S01]  /*5830*/  IMAD.MOV.U32 R12, RZ, RZ, 0x2 ;  /* 0x00000002ff0c7424 */ /* 0x000fe200078e00ff */
[----:B------:R-:W-:-:S04]  /*5840*/  FMNMX R21, R20, R13, !PT ;  /* 0x0000000d14157209 */ /* 0x000fc80007800000 */
[----:B------:R-:W-:-:S07]  /*5850*/  MOV R25, R21 ;  /* 0x0000001500197202 */ /* 0x000fce0000000f00 */
[----:B------:R-:W-:Y:S05]  /*5860*/  WARPSYNC.COLLECTIVE R9, `(.L_x_116) ;  /* 0x0000000009087348 */ /* 0x000fea0003c00000 */
[----:B------:R0:W1:Y:S02]  /*5870*/  SHFL.DOWN P2, R13, R25, R12, R10 ;  /* 0x0800000c190d7389 */ /* 0x000064000004000a */
[----:B01----:R-:W-:Y:S05]  /*5880*/  ENDCOLLECTIVE ;  /* 0x000000000000791b */ /* 0x003fea0003800000 */
.L_x_116:
[----:B------:R-:W-:Y:S01]  /*5890*/  HFMA2 R12, -RZ, RZ, 0, 5.9604644775390625e-08 ;  /* 0x00000001ff0c7431 */ /* 0x000fe200000001ff */
[----:B------:R-:W-:-:S05]  /*58a0*/  FMNMX R22, R21, R13, !PT ;  /* 0x0000000d15167209 */ /* 0x000fca0007800000 */
[----:B------:R-:W-:-:S07]  /*58b0*/  IMAD.MOV.U32 R25, RZ, RZ, R22 ;  /* 0x000000ffff197224 */ /* 0x000fce00078e0016 */
[----:B------:R-:W-:Y:S05]  /*58c0*/  WARPSYNC.COLLECTIVE R9, `(.L_x_117) ;  /* 0x0000000009087348 */ /* 0x000fea0003c00000 */
[----:B------:R0:W1:Y:S02]  /*58d0*/  SHFL.DOWN P2, R13, R25, R12, R10 ;  /* 0x0800000c190d7389 */ /* 0x000064000004000a */
[----:B01----:R-:W-:Y:S05]  /*58e0*/  ENDCOLLECTIVE ;  /* 0x000000000000791b */ /* 0x003fea0003800000 */
.L_x_117:
[----:B------:R-:W-:Y:S05]  /*58f0*/  BRA `(.L_x_118) ;  /* 0xffffffc400287947 */ /* 0x000fea000383ffff */
.L_x_55:
[----:B------:R-:W-:Y:S01]  /*5900*/  BSSY B0, `(.L_x_119) ;  /* 0x0000008000007945 */ /* 0x000fe20003800000 */
[----:B0-----:R-:W-:Y:S01]  /*5910*/  IMAD.MOV.U32 R25, RZ, RZ, R8 ;  /* 0x000000ffff197224 */ /* 0x001fe200078e0008 */
[----:B-12-4-:R-:W-:Y:S01]  /*5920*/  MOV R10, 0x1f ;  /* 0x0000001f000a7802 */ /* 0x016fe20000000f00 */
[----:B------:R-:W-:Y:S02]  /*5930*/  IMAD.MOV.U32 R12, RZ, RZ, 0x10 ;  /* 0x00000010ff0c7424 */ /* 0x000fe400078e00ff */
[----:B------:R-:W-:-:S07]  /*5940*/  IMAD.MOV.U32 R9, RZ, RZ, -0x1 ;  /* 0xffffffffff097424 */ /* 0x000fce00078e00ff */
[----:B---3--:R-:W-:Y:S05]  /*5950*/  WARPSYNC.COLLECTIVE R9, `(.L_x_120) ;  /* 0x0000000009087348 */ /* 0x008fea0003c00000 */
[----:B------:R0:W1:Y:S02]  /*5960*/  SHFL.DOWN P2, R13, R25, R12, R10 ;  /* 0x0800000c190d7389 */ /* 0x000064000004000a */
[----:B01-3--:R-:W-:Y:S05]  /*5970*/  ENDCOLLECTIVE ;  /* 0x000000000000791b */ /* 0x00bfea0003800000 */
.L_x_120:
[----:B------:R-:W-:Y:S05]  /*5980*/  BSYNC B0 ;  /* 0x0000000000007941 */ /* 0x000fea0003800000 */
.L_x_119:
[----:B------:R-:W-:Y:S01]  /*5990*/  FADD R7, R13, R8 ;  /* 0x000000080d077221 */ /* 0x000fe20000000000 */
[----:B------:R-:W-:Y:S02]  /*59a0*/  HFMA2 R12, -RZ, RZ, 0, 4.76837158203125e-07 ;  /* 0x00000008ff0c7431 */ /* 0x000fe400000001ff */
[----:B------:R-:W-:Y:S02]  /*59b0*/  IMAD.MOV.U32 R10, RZ, RZ, 0x1f ;  /* 0x0000001fff0a7424 */ /* 0x000fe400078e00ff */
[----:B------:R-:W-:Y:S02]  /*59c0*/  IMAD.MOV.U32 R25, RZ, RZ, R7 ;  /* 0x000000ffff197224 */ /* 0x000fe400078e0007 */
[----:B------:R-:W-:-:S07]  /*59d0*/  IMAD.MOV.U32 R9, RZ, RZ, -0x1 ;  /* 0xffffffffff097424 */ /* 0x000fce00078e00ff */
[----:B------:R-:W-:Y:S05]  /*59e0*/  WARPSYNC.COLLECTIVE R9, `(.L_x_121) ;  /* 0x0000000009087348 */ /* 0x000fea0003c00000 */
[----:B------:R0:W1:Y:S02]  /*59f0*/  SHFL.DOWN P2, R13, R25, R12, R10 ;  /* 0x0800000c190d7389 */ /* 0x000064000004000a */
[----:B01----:R-:W-:Y:S05]  /*5a00*/  ENDCOLLECTIVE ;  /* 0x000000000000791b */ /* 0x003fea0003800000 */
.L_x_121:
[----:B------:R-:W-:Y:S02]  /*5a10*/  IMAD.MOV.U32 R12, RZ, RZ, 0x4 ;  /* 0x00000004ff0c7424 */ /* 0x000fe400078e00ff */
[----:B------:R-:W-:-:S05]  /*5a20*/  FADD R11, R7, R13 ;  /* 0x0000000d070b7221 */ /* 0x000fca0000000000 */
[----:B------:R-:W-:-:S07]  /*5a30*/  MOV R25, R11 ;  /* 0x0000000b00197202 */ /* 0x000fce0000000f00 */
[----:B------:R-:W-:Y:S05]  /*5a40*/  WARPSYNC.COLLECTIVE R9, `(.L_x_122) ;  /* 0x0000000009087348 */ /* 0x000fea0003c00000 */
[----:B------:R0:W1:Y:S02]  /*5a50*/  SHFL.DOWN P2, R13, R25, R12, R10 ;  /* 0x0800000c190d7389 */ /* 0x000064000004000a */
[----:B01----:R-:W-:Y:S05]  /*5a60*/  ENDCOLLECTIVE ;  /* 0x000000000000791b */ /* 0x003fea0003800000 */
.L_x_122:
[----:B------:R-:W-:Y:S02]  /*5a70*/  HFMA2 R12, -RZ, RZ, 0, 1.1920928955078125e-07 ;  /* 0x00000002ff0c7431 */ /* 0x000fe400000001ff */
[----:B------:R-:W-:-:S04]  /*5a80*/  FADD R18, R11, R13 ;  /* 0x0000000d0b127221 */ /* 0x000fc80000000000 */
[----:B------:R-:W-:-:S07]  /*5a90*/  IMAD.MOV.U32 R25, RZ, RZ, R18 ;  /* 0x000000ffff197224 */ /* 0x000fce00078e0012 */
[----:B------:R-:W-:Y:S05]  /*5aa0*/  WARPSYNC.COLLECTIVE R9, `(.L_x_123) ;  /* 0x0000000009087348 */ /* 0x000fea0003c00000 */
[----:B------:R0:W1:Y:S02]  /*5ab0*/  SHFL.DOWN P2, R13, R25, R12, R10 ;  /* 0x0800000c190d7389 */ /* 0x000064000004000a */
[----:B01----:R-:W-:Y:S05]  /*5ac0*/  ENDCOLLECTIVE ;  /* 0x000000000000791b */ /* 0x003fea0003800000 */
.L_x_123:
[----:B------:R-:W-:Y:S02]  /*5ad0*/  IMAD.MOV.U32 R12, RZ, RZ, 0x1 ;  /* 0x00000001ff0c7424 */ /* 0x000fe400078e00ff */
[----:B------:R-:W-:-:S04]  /*5ae0*/  FADD R20, R18, R13 ;  /* 0x0000000d12147221 */ /* 0x000fc80000000000 */
[----:B------:R-:W-:-:S07]  /*5af0*/  IMAD.MOV.U32 R25, RZ, RZ, R20 ;  /* 0x000000ffff197224 */ /* 0x000fce00078e0014 */
[----:B------:R-:W-:Y:S05]  /*5b00*/  WARPSYNC.COLLECTIVE R9, `(.L_x_124) ;  /* 0x0000000009087348 */ /* 0x000fea0003c00000 */
[----:B------:R0:W1:Y:S02]  /*5b10*/  SHFL.DOWN P2, R13, R25, R12, R10 ;  /* 0x0800000c190d7389 */ /* 0x000064000004000a */
[----:B01----:R-:W-:Y:S05]  /*5b20*/  ENDCOLLECTIVE ;  /* 0x000000000000791b */ /* 0x003fea0003800000 */
.L_x_124:
[----:B------:R-:W-:Y:S05]  /*5b30*/  BRA `(.L_x_125) ;  /* 0xffffffe000ac7947 */ /* 0x000fea000383ffff */
        .weak           $__internal_0_$__cuda_sm3x_div_rn_noftz_f32_slowpath
        .type           $__internal_0_$__cuda_sm3x_div_rn_noftz_f32_slowpath,@function
        .size           $__internal_0_$__cuda_sm3x_div_rn_noftz_f32_slowpath,(.L_x_138 - $__internal_0_$__cuda_sm3x_div_rn_noftz_f32_slowpath)
$__internal_0_$__cuda_sm3x_div_rn_noftz_f32_slowpath:
[----:B------:R-:W-:Y:S01]  /*5b40*/  SHF.R.U32.HI R13, RZ, 0x17, R8 ;  /* 0x00000017ff0d7819 */ /* 0x000fe20000011608 */
[----:B------:R-:W-:Y:S01]  /*5b50*/  BSSY.RECONVERGENT B0, `(.L_x_126) ;  /* 0x0000064000007945 */ /* 0x000fe20003800200 */
[----:B------:R-:W-:Y:S02]  /*5b60*/  SHF.R.U32.HI R12, RZ, 0x17, R21 ;  /* 0x00000017ff0c7819 */ /* 0x000fe40000011615 */
[----:B------:R-:W-:Y:S02]  /*5b70*/  LOP3.LUT R13, R13, 0xff, RZ, 0xc0, !PT ;  /* 0x000000ff0d0d7812 */ /* 0x000fe400078ec0ff */
[----:B------:R-:W-:Y:S02]  /*5b80*/  LOP3.LUT R12, R12, 0xff, RZ, 0xc0, !PT ;  /* 0x000000ff0c0c7812 */ /* 0x000fe400078ec0ff */
[----:B------:R-:W-:-:S03]  /*5b90*/  IADD3 R11, PT, PT, R13, -0x1, RZ ;  /* 0xffffffff0d0b7810 */ /* 0x000fc60007ffe0ff */
[----:B------:R-:W-:Y:S01]  /*5ba0*/  VIADD R0, R12, 0xffffffff ;  /* 0xffffffff0c007836 */ /* 0x000fe20000000000 */
[----:B------:R-:W-:-:S04]  /*5bb0*/  ISETP.GT.U32.AND P0, PT, R11, 0xfd, PT ;  /* 0x000000fd0b00780c */ /* 0x000fc80003f04070 */
[----:B------:R-:W-:Y:S01]  /*5bc0*/  ISETP.GT.U32.OR P0, PT, R0, 0xfd, P0 ;  /* 0x000000fd0000780c */ /* 0x000fe20000704470 */
[----:B------:R-:W-:-:S12]  /*5bd0*/  IMAD.MOV.U32 R0, RZ, RZ, R8 ;  /* 0x000000ffff007224 */ /* 0x000fd800078e0008 */
[----:B------:R-:W-:Y:S01]  /*5be0*/  @!P0 MOV R18, RZ ;  /* 0x000000ff00128202 */ /* 0x000fe20000000f00 */
[----:B------:R-:W-:Y:S06]  /*5bf0*/  @!P0 BRA `(.L_x_127) ;  /* 0x0000000000608947 */ /* 0x000fec0003800000 */
[----:B------:R-:W-:Y:S02]  /*5c00*/  FSETP.GTU.FTZ.AND P0, PT, |R21|, +INF , PT ;  /* 0x7f8000001500780b */ /* 0x000fe40003f1c200 */
[----:B------:R-:W-:-:S04]  /*5c10*/  FSETP.GTU.FTZ.AND P1, PT, |R8|, +INF , PT ;  /* 0x7f8000000800780b */ /* 0x000fc80003f3c200 */
[----:B------:R-:W-:-:S13]  /*5c20*/  PLOP3.LUT P0, PT, P0, P1, PT, 0xf8, 0x8f ;  /* 0x00000000008f781c */ /* 0x000fda0000703f70 */
[----:B------:R-:W-:Y:S05]  /*5c30*/  @P0 BRA `(.L_x_128) ;  /* 0x0000000400500947 */ /* 0x000fea0003800000 */
[----:B------:R-:W-:-:S13]  /*5c40*/  LOP3.LUT P0, RZ, R0, 0x7fffffff, R21, 0xc8, !PT ;  /* 0x7fffffff00ff7812 */ /* 0x000fda000780c815 */
[----:B------:R-:W-:Y:S05]  /*5c50*/  @!P0 BRA `(.L_x_129) ;  /* 0x0000000400408947 */ /* 0x000fea0003800000 */
[C---:B------:R-:W-:Y:S02]  /*5c60*/  FSETP.NEU.FTZ.AND P0, PT, |R21|.reuse, +INF , PT ;  /* 0x7f8000001500780b */ /* 0x040fe40003f1d200 */
[----:B------:R-:W-:Y:S02]  /*5c70*/  FSETP.NEU.FTZ.AND P2, PT, |R8|, +INF , PT ;  /* 0x7f8000000800780b */ /* 0x000fe40003f5d200 */
[----:B------:R-:W-:-:S11]  /*5c80*/  FSETP.NEU.FTZ.AND P1, PT, |R21|, +INF , PT ;  /* 0x7f8000001500780b */ /* 0x000fd60003f3d200 */
[----:B------:R-:W-:Y:S05]  /*5c90*/  @!P2 BRA !P0, `(.L_x_129) ;  /* 0x000000040030a947 */ /* 0x000fea0004000000 */
[----:B------:R-:W-:-:S04]  /*5ca0*/  LOP3.LUT P0, RZ, R21, 0x7fffffff, RZ, 0xc0, !PT ;  /* 0x7fffffff15ff7812 */ /* 0x000fc8000780c0ff */
[----:B------:R-:W-:-:S13]  /*5cb0*/  PLOP3.LUT P0, PT, P2, P0, PT, 0x2f, 0xf2 ;  /* 0x0000000000f2781c */ /* 0x000fda0001700577 */
[----:B------:R-:W-:Y:S05]  /*5cc0*/  @P0 BRA `(.L_x_130) ;  /* 0x00000004001c0947 */ /* 0x000fea0003800000 */
[----:B------:R-:W-:-:S04]  /*5cd0*/  LOP3.LUT P0, RZ, R0, 0x7fffffff, RZ, 0xc0, !PT ;  /* 0x7fffffff00ff7812 */ /* 0x000fc8000780c0ff */
[----:B------:R-:W-:-:S13]  /*5ce0*/  PLOP3.LUT P0, PT, P1, P0, PT, 0x2f, 0xf2 ;  /* 0x0000000000f2781c */ /* 0x000fda0000f00577 */
[----:B------:R-:W-:Y:S05]  /*5cf0*/  @P0 BRA `(.L_x_131) ;  /* 0x0000000400040947 */ /* 0x000fea0003800000 */
[----:B------:R-:W-:Y:S01]  /*5d00*/  VIADD R18, R12, 0xffffffff ;  /* 0xffffffff0c127836 */ /* 0x000fe20000000000 */
[----:B------:R-:W-:-:S04]  /*5d10*/  ISETP.GE.AND P1, PT, R11, RZ, PT ;  /* 0x000000ff0b00720c */ /* 0x000fc80003f26270 */
[----:B------:R-:W-:-:S09]  /*5d20*/  ISETP.GE.AND P0, PT, R18, RZ, PT ;  /* 0x000000ff1200720c */ /* 0x000fd20003f06270 */
[----:B------:R-:W-:-:S04]  /*5d30*/  @!P1 FFMA R0, R8, 1.84467440737095516160e+19, RZ ;  /* 0x5f80000008009823 */ /* 0x000fc800000000ff */
[----:B------:R-:W-:Y:S01]  /*5d40*/  @P0 IMAD.MOV.U32 R18, RZ, RZ, RZ ;  /* 0x000000ffff120224 */ /* 0x000fe200078e00ff */
[----:B------:R-:W-:Y:S01]  /*5d50*/  @!P0 MOV R18, 0xffffffc0 ;  /* 0xffffffc000128802 */ /* 0x000fe20000000f00 */
[----:B------:R-:W-:-:S04]  /*5d60*/  @!P0 FFMA R21, R21, 1.84467440737095516160e+19, RZ ;  /* 0x5f80000015158823 */ /* 0x000fc800000000ff */
[----:B------:R-:W-:-:S07]  /*5d70*/  @!P1 VIADD R18, R18, 0x40 ;  /* 0x0000004012129836 */ /* 0x000fce0000000000 */
.L_x_127:
[----:B------:R-:W-:Y:S01]  /*5d80*/  LEA R11, R13, 0xc0800000, 0x17 ;  /* 0xc08000000d0b7811 */ /* 0x000fe200078eb8ff */
[----:B------:R-:W-:Y:S01]  /*5d90*/  BSSY.RECONVERGENT B1, `(.L_x_132) ;  /* 0x0000036000017945 */ /* 0x000fe20003800200 */
[----:B------:R-:W-:-:S03]  /*5da0*/  IADD3 R12, PT, PT, R12, -0x7f, RZ ;  /* 0xffffff810c0c7810 */ /* 0x000fc60007ffe0ff */
[----:B------:R-:W-:Y:S01]  /*5db0*/  IMAD.IADD R26, R0, 0x1, -R11 ;  /* 0x00000001001a7824 */ /* 0x000fe200078e0a0b */
[C---:B------:R-:W-:Y:S01]  /*5dc0*/  IADD3 R13, PT, PT, R12.reuse, 0x7f, -R13 ;  /* 0x0000007f0c0d7810 */ /* 0x040fe20007ffe80d */
[----:B------:R-:W-:Y:S02]  /*5dd0*/  IMAD R0, R12, -0x800000, R21 ;  /* 0xff8000000c007824 */ /* 0x000fe400078e0215 */
[----:B------:R-:W0:Y:S01]  /*5de0*/  MUFU.RCP R20, R26 ;  /* 0x0000001a00147308 */ /* 0x000e220000001000 */
[----:B------:R-:W-:Y:S01]  /*5df0*/  FADD.FTZ R11, -R26, -RZ ;  /* 0x800000ff1a0b7221 */ /* 0x000fe20000010100 */
[----:B------:R-:W-:-:S03]  /*5e00*/  IMAD.IADD R13, R13, 0x1, R18 ;  /* 0x000000010d0d7824 */ /* 0x000fc600078e0212 */
[----:B0-----:R-:W-:-:S04]  /*5e10*/  FFMA R19, R20, R11, 1 ;  /* 0x3f80000014137423 */ /* 0x001fc8000000000b */
[----:B------:R-:W-:-:S04]  /*5e20*/  FFMA R19, R20, R19, R20 ;  /* 0x0000001314137223 */ /* 0x000fc80000000014 */
[----:B------:R-:W-:-:S04]  /*5e30*/  FFMA R20, R0, R19, RZ ;  /* 0x0000001300147223 */ /* 0x000fc800000000ff */
[----:B------:R-:W-:-:S04]  /*5e40*/  FFMA R21, R11, R20, R0 ;  /* 0x000000140b157223 */ /* 0x000fc80000000000 */
[----:B------:R-:W-:-:S04]  /*5e50*/  FFMA R20, R19, R21, R20 ;  /* 0x0000001513147223 */ /* 0x000fc80000000014 */
[----:B------:R-:W-:-:S04]  /*5e60*/  FFMA R11, R11, R20, R0 ;  /* 0x000000140b0b7223 */ /* 0x000fc80000000000 */
[----:B------:R-:W-:-:S05]  /*5e70*/  FFMA R0, R19, R11, R20 ;  /* 0x0000000b13007223 */ /* 0x000fca0000000014 */
[----:B------:R-:W-:-:S04]  /*5e80*/  SHF.R.U32.HI R12, RZ, 0x17, R0 ;  /* 0x00000017ff0c7819 */ /* 0x000fc80000011600 */
[----:B------:R-:W-:-:S05]  /*5e90*/  LOP3.LUT R12, R12, 0xff, RZ, 0xc0, !PT ;  /* 0x000000ff0c0c7812 */ /* 0x000fca00078ec0ff */
[----:B------:R-:W-:-:S05]  /*5ea0*/  IMAD.IADD R12, R12, 0x1, R13 ;  /* 0x000000010c0c7824 */ /* 0x000fca00078e020d */
[----:B------:R-:W-:-:S04]  /*5eb0*/  IADD3 R18, PT, PT, R12, -0x1, RZ ;  /* 0xffffffff0c127810 */ /* 0x000fc80007ffe0ff */
[----:B------:R-:W-:-:S13]  /*5ec0*/  ISETP.GE.U32.AND P0, PT, R18, 0xfe, PT ;  /* 0x000000fe1200780c */ /* 0x000fda0003f06070 */
[----:B------:R-:W-:Y:S05]  /*5ed0*/  @!P0 BRA `(.L_x_133) ;  /* 0x0000000000808947 */ /* 0x000fea0003800000 */
[----:B------:R-:W-:-:S13]  /*5ee0*/  ISETP.GT.AND P0, PT, R12, 0xfe, PT ;  /* 0x000000fe0c00780c */ /* 0x000fda0003f04270 */
[----:B------:R-:W-:Y:S05]  /*5ef0*/  @P0 BRA `(.L_x_134) ;  /* 0x00000000006c0947 */ /* 0x000fea0003800000 */
[----:B------:R-:W-:-:S13]  /*5f00*/  ISETP.GE.AND P0, PT, R12, 0x1, PT ;  /* 0x000000010c00780c */ /* 0x000fda0003f06270 */
[----:B------:R-:W-:Y:S05]  /*5f10*/  @P0 BRA `(.L_x_135) ;  /* 0x0000000000740947 */ /* 0x000fea0003800000 */
[----:B------:R-:W-:Y:S02]  /*5f20*/  ISETP.GE.AND P0, PT, R12, -0x18, PT ;  /* 0xffffffe80c00780c */ /* 0x000fe40003f06270 */
[----:B------:R-:W-:-:S11]  /*5f30*/  LOP3.LUT R0, R0, 0x80000000, RZ, 0xc0, !PT ;  /* 0x8000000000007812 */ /* 0x000fd600078ec0ff */
[----:B------:R-:W-:Y:S05]  /*5f40*/  @!P0 BRA `(.L_x_135) ;  /* 0x0000000000688947 */ /* 0x000fea0003800000 */
[CCC-:B------:R-:W-:Y:S01]  /*5f50*/  FFMA.RZ R13, R19.reuse, R11.reuse, R20.reuse ;  /* 0x0000000b130d7223 */ /* 0x1c0fe2000000c014 */
[CCC-:B------:R-:W-:Y:S01]  /*5f60*/  FFMA.RP R18, R19.reuse, R11.reuse, R20.reuse ;  /* 0x0000000b13127223 */ /* 0x1c0fe20000008014 */
[----:B------:R-:W-:Y:S01]  /*5f70*/  FFMA.RM R19, R19, R11, R20 ;  /* 0x0000000b13137223 */ /* 0x000fe20000004014 */
[C---:B------:R-:W-:Y:S01]  /*5f80*/  VIADD R11, R12.reuse, 0x20 ;  /* 0x000000200c0b7836 */ /* 0x040fe20000000000 */
[C---:B------:R-:W-:Y:S02]  /*5f90*/  ISETP.NE.AND P2, PT, R12.reuse, RZ, PT ;  /* 0x000000ff0c00720c */ /* 0x040fe40003f45270 */
[----:B------:R-:W-:Y:S02]  /*5fa0*/  LOP3.LUT R13, R13, 0x7fffff, RZ, 0xc0, !PT ;  /* 0x007fffff0d0d7812 */ /* 0x000fe400078ec0ff */
[----:B------:R-:W-:Y:S01]  /*5fb0*/  ISETP.NE.AND P1, PT, R12, RZ, PT ;  /* 0x000000ff0c00720c */ /* 0x000fe20003f25270 */
[----:B------:R-:W-:Y:S01]  /*5fc0*/  IMAD.MOV R12, RZ, RZ, -R12 ;  /* 0x000000ffff0c7224 */ /* 0x000fe200078e0a0c */
[----:B------:R-:W-:-:S02]  /*5fd0*/  LOP3.LUT R20, R13, 0x800000, RZ, 0xfc, !PT ;  /* 0x008000000d147812 */ /* 0x000fc400078efcff */
[----:B------:R-:W-:Y:S02]  /*5fe0*/  FSETP.NEU.FTZ.AND P0, PT, R18, R19, PT ;  /* 0x000000131200720b */ /* 0x000fe40003f1d000 */
[----:B------:R-:W-:Y:S02]  /*5ff0*/  SHF.L.U32 R11, R20, R11, RZ ;  /* 0x0000000b140b7219 */ /* 0x000fe400000006ff */
[----:B------:R-:W-:Y:S02]  /*6000*/  SEL R13, R12, RZ, P2 ;  /* 0x000000ff0c0d7207 */ /* 0x000fe40001000000 */
[----:B------:R-:W-:Y:S02]  /*6010*/  ISETP.NE.AND P1, PT, R11, RZ, P1 ;  /* 0x000000ff0b00720c */ /* 0x000fe40000f25270 */
[----:B------:R-:W-:Y:S02]  /*6020*/  SHF.R.U32.HI R13, RZ, R13, R20 ;  /* 0x0000000dff0d7219 */ /* 0x000fe40000011614 */
[----:B------:R-:W-:-:S02]  /*6030*/  PLOP3.LUT P0, PT, P0, P1, PT, 0xf8, 0x8f ;  /* 0x00000000008f781c */ /* 0x000fc40000703f70 */
[----:B------:R-:W-:Y:S02]  /*6040*/  SHF.R.U32.HI R11, RZ, 0x1, R13 ;  /* 0x00000001ff0b7819 */ /* 0x000fe4000001160d */
[----:B------:R-:W-:-:S04]  /*6050*/  SEL R12, RZ, 0x1, !P0 ;  /* 0x00000001ff0c7807 */ /* 0x000fc80004000000 */
[----:B------:R-:W-:-:S04]  /*6060*/  LOP3.LUT R12, R12, 0x1, R11, 0xf8, !PT ;  /* 0x000000010c0c7812 */ /* 0x000fc800078ef80b */
[----:B------:R-:W-:-:S04]  /*6070*/  LOP3.LUT R12, R12, R13, RZ, 0xc0, !PT ;  /* 0x0000000d0c0c7212 */ /* 0x000fc800078ec0ff */
[----:B------:R-:W-:-:S04]  /*6080*/  IADD3 R11, PT, PT, R11, R12, RZ ;  /* 0x0000000c0b0b7210 */ /* 0x000fc80007ffe0ff */
[----:B------:R-:W-:Y:S01]  /*6090*/  LOP3.LUT R0, R11, R0, RZ, 0xfc, !PT ;  /* 0x000000000b007212 */ /* 0x000fe200078efcff */
[----:B------:R-:W-:Y:S06]  /*60a0*/  BRA `(.L_x_135) ;  /* 0x0000000000107947 */ /* 0x000fec0003800000 */
.L_x_134:
[----:B------:R-:W-:-:S04]  /*60b0*/  LOP3.LUT R0, R0, 0x80000000, RZ, 0xc0, !PT ;  /* 0x8000000000007812 */ /* 0x000fc800078ec0ff */
[----:B------:R-:W-:Y:S01]  /*60c0*/  LOP3.LUT R0, R0, 0x7f800000, RZ, 0xfc, !PT ;  /* 0x7f80000000007812 */ /* 0x000fe200078efcff */
[----:B------:R-:W-:Y:S06]  /*60d0*/  BRA `(.L_x_135) ;  /* 0x0000000000047947 */ /* 0x000fec0003800000 */
.L_x_133:
[----:B------:R-:W-:-:S07]  /*60e0*/  IMAD R0, R13, 0x800000, R0 ;  /* 0x008000000d007824 */ /* 0x000fce00078e0200 */
.L_x_135:
[----:B------:R-:W-:Y:S05]  /*60f0*/  BSYNC.RECONVERGENT B1 ;  /* 0x0000000000017941 */ /* 0x000fea0003800200 */
.L_x_132:
[----:B------:R-:W-:Y:S05]  /*6100*/  BRA `(.L_x_136) ;  /* 0x0000000000207947 */ /* 0x000fea0003800000 */
.L_x_131:
[----:B------:R-:W-:-:S04]  /*6110*/  LOP3.LUT R0, R0, 0x80000000, R21, 0x48, !PT ;  /* 0x8000000000007812 */ /* 0x000fc800078e4815 */
[----:B------:R-:W-:Y:S01]  /*6120*/  LOP3.LUT R0, R0, 0x7f800000, RZ, 0xfc, !PT ;  /* 0x7f80000000007812 */ /* 0x000fe200078efcff */
[----:B------:R-:W-:Y:S06]  /*6130*/  BRA `(.L_x_136) ;  /* 0x0000000000147947 */ /* 0x000fec0003800000 */
.L_x_130:
[----:B------:R-:W-:Y:S01]  /*6140*/  LOP3.LUT R0, R0, 0x80000000, R21, 0x48, !PT ;  /* 0x8000000000007812 */ /* 0x000fe200078e4815 */
[----:B------:R-:W-:Y:S06]  /*6150*/  BRA `(.L_x_136) ;  /* 0x00000000000c7947 */ /* 0x000fec0003800000 */
.L_x_129:
[----:B------:R-:W0:Y:S01]  /*6160*/  MUFU.RSQ R0, -QNAN ;  /* 0xffc0000000007908 */ /* 0x000e220000001400 */
[----:B------:R-:W-:Y:S05]  /*6170*/  BRA `(.L_x_136) ;  /* 0x0000000000047947 */ /* 0x000fea0003800000 */
.L_x_128:
[----:B------:R-:W-:-:S07]  /*6180*/  FADD.FTZ R0, R21, R8 ;  /* 0x0000000815007221 */ /* 0x000fce0000010000 */
.L_x_136:
[----:B------:R-:W-:Y:S05]  /*6190*/  BSYNC.RECONVERGENT B0 ;  /* 0x0000000000007941 */ /* 0x000fea0003800200 */
.L_x_126:
[----:B------:R-:W-:Y:S02]  /*61a0*/  HFMA2 R13, -RZ, RZ, 0, 0 ;  /* 0x00000000ff0d7431 */ /* 0x000fe400000001ff */
[----:B------:R-:W-:Y:S01]  /*61b0*/  IMAD.MOV.U32 R12, RZ, RZ, R2 ;  /* 0x000000ffff0c7224 */ /* 0x000fe200078e0002 */
[----:B0-----:R-:W-:-:S03]  /*61c0*/  MOV R11, R0 ;  /* 0x00000000000b7202 */ /* 0x001fc60000000f00 */
[----:B------:R-:W-:Y:S05]  /*61d0*/  RET.REL.NODEC R12 `(_Z14flash_attn_fwdiiiiPKfS0_S0_PffPKbfiiiS1_S1_) ;  /* 0xffffff9c0c887950 */ /* 0x000fea0003c3ffff */
.L_x_137:
[----:B------:R-:W-:-:S00]  /*61e0*/  BRA `(.L_x_137) ;  /* 0xfffffffc00fc7947 */ /* 0x000fc0000383ffff */
[----:B------:R-:W-:-:S00]  /*61f0*/  NOP ;  /* 0x0000000000007918 */ /* 0x000fc00000000000 */
        /* <DEDUP_REMOVED lines=8> */
.L_x_138:


//--------------------- .nv.shared._Z14flash_attn_fwdiiiiPKfS0_S0_PffPKbfiiiS1_S1_ --------------------------
	.section	.nv.shared._Z14flash_attn_fwdiiiiPKfS0_S0_PffPKbfiiiS1_S1_,"aw",@nobits
	.sectionflags	@""
	.align	16
	.zero		1024


//--------------------- .nv.shared.reserved.0     --------------------------
	.section	.nv.shared.reserved.0,"aw",@nobits
	.weak		__nv_reservedSMEM_offset_0_alias
	.size		__nv_reservedSMEM_offset_0_alias, 0, 64
	.other		__nv_reservedSMEM_offset_0_alias,@"STO_CUDA_RESERVED_SHARED STV_DEFAULT"
__nv_reservedSMEM_offset_0_alias:
	.zero		0
	.zero		64


//--------------------- .nv.constant0._Z14flash_attn_fwdiiiiPKfS0_S0_PffPKbfiiiS1_S1_ --------------------------
	.section	.nv.constant0._Z14flash_attn_fwdiiiiPKfS0_S0_PffPKbfiiiS1_S1_,"a",@progbits
	.sectionflags	@""
	.align	4
.nv.constant0._Z14flash_attn_fwdiiiiPKfS0_S0_PffPKbfiiiS1_S1_:
	.zero		992


//--------------------- SYMBOLS --------------------------

	.type		.nv.reservedSmem.offset0,@object
	.size		.nv.reservedSmem.offset0,0x4
	.type		.nv.reservedSmem.cap,@object
	.size		.nv.reservedSmem.cap,0x4
